//
// Generated by NVIDIA NVVM Compiler
//
// Compiler Build ID: CL-36424714
// Cuda compilation tools, release 13.0, V13.0.88
// Based on NVVM 20.0.0
//

.version 9.0
.target sm_100
.address_size 64

	// .globl	_Z20der_and_error_kernelPdS_S_j

.visible .entry _Z20der_and_error_kernelPdS_S_j(
	.param .u64 .ptr .align 1 _Z20der_and_error_kernelPdS_S_j_param_0,
	.param .u64 .ptr .align 1 _Z20der_and_error_kernelPdS_S_j_param_1,
	.param .u64 .ptr .align 1 _Z20der_and_error_kernelPdS_S_j_param_2,
	.param .u32 _Z20der_and_error_kernelPdS_S_j_param_3
)
{
	.reg .pred 	%p<3>;
	.reg .b32 	%r<11>;
	.reg .b64 	%rd<11>;
	.reg .b64 	%fd<6>;

	ld.param.u64 	%rd4, [_Z20der_and_error_kernelPdS_S_j_param_0];
	ld.param.u64 	%rd5, [_Z20der_and_error_kernelPdS_S_j_param_1];
	ld.param.u64 	%rd6, [_Z20der_and_error_kernelPdS_S_j_param_2];
	ld.param.u32 	%r6, [_Z20der_and_error_kernelPdS_S_j_param_3];
	mov.u32 	%r1, %ntid.x;
	mov.u32 	%r7, %tid.x;
	mov.u32 	%r8, %ctaid.x;
	mad.lo.s32 	%r10, %r8, %r1, %r7;
	setp.ge.u32 	%p1, %r10, %r6;
	@%p1 bra 	$L__BB0_3;
	mov.u32 	%r9, %nctaid.x;
	mul.lo.s32 	%r3, %r1, %r9;
	cvta.to.global.u64 	%rd1, %rd4;
	cvta.to.global.u64 	%rd2, %rd5;
	cvta.to.global.u64 	%rd3, %rd6;
$L__BB0_2:
	mul.wide.u32 	%rd7, %r10, 8;
	add.s64 	%rd8, %rd1, %rd7;
	ld.global.f64 	%fd1, [%rd8];
	add.f64 	%fd2, %fd1, 0d3FF0000000000000;
	add.s64 	%rd9, %rd2, %rd7;
	ld.global.f64 	%fd3, [%rd9];
	sub.f64 	%fd4, %fd2, %fd3;
	mul.f64 	%fd5, %fd4, 0d3FE0000000000000;
	add.s64 	%rd10, %rd3, %rd7;
	st.global.f64 	[%rd10], %fd5;
	add.s32 	%r10, %r10, %r3;
	setp.lt.u32 	%p2, %r10, %r6;
	@%p2 bra 	$L__BB0_2;
$L__BB0_3:
	ret;

}
	// .globl	_Z15integral_kernelPdS_S_jd
.visible .entry _Z15integral_kernelPdS_S_jd(
	.param .u64 .ptr .align 1 _Z15integral_kernelPdS_S_jd_param_0,
	.param .u64 .ptr .align 1 _Z15integral_kernelPdS_S_jd_param_1,
	.param .u64 .ptr .align 1 _Z15integral_kernelPdS_S_jd_param_2,
	.param .u32 _Z15integral_kernelPdS_S_jd_param_3,
	.param .f64 _Z15integral_kernelPdS_S_jd_param_4
)
{
	.reg .pred 	%p<3>;
	.reg .b32 	%r<11>;
	.reg .b64 	%rd<11>;
	.reg .b64 	%fd<6>;

	ld.param.u64 	%rd4, [_Z15integral_kernelPdS_S_jd_param_0];
	ld.param.u64 	%rd5, [_Z15integral_kernelPdS_S_jd_param_1];
	ld.param.u64 	%rd6, [_Z15integral_kernelPdS_S_jd_param_2];
	ld.param.u32 	%r6, [_Z15integral_kernelPdS_S_jd_param_3];
	ld.param.f64 	%fd1, [_Z15integral_kernelPdS_S_jd_param_4];
	mov.u32 	%r1, %ntid.x;
	mov.u32 	%r7, %tid.x;
	mov.u32 	%r8, %ctaid.x;
	mad.lo.s32 	%r10, %r8, %r1, %r7;
	setp.ge.u32 	%p1, %r10, %r6;
	@%p1 bra 	$L__BB1_3;
	mov.u32 	%r9, %nctaid.x;
	mul.lo.s32 	%r3, %r1, %r9;
	cvta.to.global.u64 	%rd1, %rd4;
	cvta.to.global.u64 	%rd2, %rd5;
	cvta.to.global.u64 	%rd3, %rd6;
$L__BB1_2:
	mul.wide.u32 	%rd7, %r10, 8;
	add.s64 	%rd8, %rd1, %rd7;
	ld.global.f64 	%fd2, [%rd8];
	add.s64 	%rd9, %rd2, %rd7;
	ld.global.f64 	%fd3, [%rd9];
	sub.f64 	%fd4, %fd2, %fd3;
	fma.rn.f64 	%fd5, %fd1, %fd4, %fd3;
	add.s64 	%rd10, %rd3, %rd7;
	st.global.f64 	[%rd10], %fd5;
	add.s32 	%r10, %r10, %r3;
	setp.lt.u32 	%p2, %r10, %r6;
	@%p2 bra 	$L__BB1_2;
$L__BB1_3:
	ret;

}
	// .globl	_Z17hid_append_kernelPdS_S_Pjjj
.visible .entry _Z17hid_append_kernelPdS_S_Pjjj(
	.param .u64 .ptr .align 1 _Z17hid_append_kernelPdS_S_Pjjj_param_0,
	.param .u64 .ptr .align 1 _Z17hid_append_kernelPdS_S_Pjjj_param_1,
	.param .u64 .ptr .align 1 _Z17hid_append_kernelPdS_S_Pjjj_param_2,
	.param .u64 .ptr .align 1 _Z17hid_append_kernelPdS_S_Pjjj_param_3,
	.param .u32 _Z17hid_append_kernelPdS_S_Pjjj_param_4,
	.param .u32 _Z17hid_append_kernelPdS_S_Pjjj_param_5
)
{
	.reg .pred 	%p<4>;
	.reg .b32 	%r<14>;
	.reg .b64 	%rd<18>;
	.reg .b64 	%fd<3>;

	ld.param.u64 	%rd5, [_Z17hid_append_kernelPdS_S_Pjjj_param_0];
	ld.param.u64 	%rd6, [_Z17hid_append_kernelPdS_S_Pjjj_param_1];
	ld.param.u64 	%rd8, [_Z17hid_append_kernelPdS_S_Pjjj_param_2];
	ld.param.u64 	%rd7, [_Z17hid_append_kernelPdS_S_Pjjj_param_3];
	ld.param.u32 	%r6, [_Z17hid_append_kernelPdS_S_Pjjj_param_4];
	ld.param.u32 	%r7, [_Z17hid_append_kernelPdS_S_Pjjj_param_5];
	cvta.to.global.u64 	%rd1, %rd8;
	mov.u32 	%r1, %ntid.x;
	mov.u32 	%r8, %tid.x;
	mov.u32 	%r9, %ctaid.x;
	mad.lo.s32 	%r13, %r9, %r1, %r8;
	setp.ge.u32 	%p1, %r13, %r7;
	@%p1 bra 	$L__BB2_6;
	mov.u32 	%r10, %nctaid.x;
	mul.lo.s32 	%r3, %r1, %r10;
	cvta.to.global.u64 	%rd2, %rd7;
	cvta.to.global.u64 	%rd3, %rd6;
	cvta.to.global.u64 	%rd4, %rd5;
$L__BB2_2:
	setp.ge.u32 	%p2, %r13, %r6;
	@%p2 bra 	$L__BB2_4;
	mul.wide.u32 	%rd15, %r13, 8;
	add.s64 	%rd16, %rd4, %rd15;
	ld.global.f64 	%fd2, [%rd16];
	add.s64 	%rd17, %rd1, %rd15;
	st.global.f64 	[%rd17], %fd2;
	bra.uni 	$L__BB2_5;
$L__BB2_4:
	sub.s32 	%r11, %r13, %r6;
	mul.wide.u32 	%rd9, %r11, 4;
	add.s64 	%rd10, %rd2, %rd9;
	ld.global.u32 	%r12, [%rd10];
	mul.wide.u32 	%rd11, %r12, 8;
	add.s64 	%rd12, %rd3, %rd11;
	ld.global.f64 	%fd1, [%rd12];
	mul.wide.u32 	%rd13, %r13, 8;
	add.s64 	%rd14, %rd1, %rd13;
	st.global.f64 	[%rd14], %fd1;
$L__BB2_5:
	add.s32 	%r13, %r13, %r3;
	setp.lt.u32 	%p3, %r13, %r7;
	@%p3 bra 	$L__BB2_2;
$L__BB2_6:
	ret;

}
	// .globl	_Z23tracker_avg_pool_kernelPdS_jj
.visible .entry _Z23tracker_avg_pool_kernelPdS_jj(
	.param .u64 .ptr .align 1 _Z23tracker_avg_pool_kernelPdS_jj_param_0,
	.param .u64 .ptr .align 1 _Z23tracker_avg_pool_kernelPdS_jj_param_1,
	.param .u32 _Z23tracker_avg_pool_kernelPdS_jj_param_2,
	.param .u32 _Z23tracker_avg_pool_kernelPdS_jj_param_3
)
{
	.reg .pred 	%p<5>;
	.reg .b32 	%r<16>;
	.reg .b64 	%rd<9>;
	.reg .b64 	%fd<11>;

	ld.param.u64 	%rd3, [_Z23tracker_avg_pool_kernelPdS_jj_param_0];
	ld.param.u64 	%rd4, [_Z23tracker_avg_pool_kernelPdS_jj_param_1];
	ld.param.u32 	%r9, [_Z23tracker_avg_pool_kernelPdS_jj_param_2];
	ld.param.u32 	%r10, [_Z23tracker_avg_pool_kernelPdS_jj_param_3];
	mov.u32 	%r1, %ntid.x;
	mov.u32 	%r11, %tid.x;
	mov.u32 	%r12, %ctaid.x;
	mad.lo.s32 	%r14, %r12, %r1, %r11;
	mul.lo.s32 	%r3, %r10, %r9;
	setp.ge.u32 	%p1, %r14, %r9;
	@%p1 bra 	$L__BB3_6;
	cvt.rn.f64.u32 	%fd1, %r10;
	mov.u32 	%r13, %nctaid.x;
	mul.lo.s32 	%r4, %r1, %r13;
	cvta.to.global.u64 	%rd1, %rd4;
	cvta.to.global.u64 	%rd2, %rd3;
$L__BB3_2:
	setp.ge.u32 	%p2, %r14, %r3;
	mov.f64 	%fd10, 0d0000000000000000;
	@%p2 bra 	$L__BB3_5;
	mov.f64 	%fd10, 0d0000000000000000;
	mov.u32 	%r15, %r14;
$L__BB3_4:
	mul.wide.u32 	%rd5, %r15, 8;
	add.s64 	%rd6, %rd2, %rd5;
	ld.global.f64 	%fd7, [%rd6];
	add.f64 	%fd10, %fd10, %fd7;
	add.s32 	%r15, %r15, %r9;
	setp.lt.u32 	%p3, %r15, %r3;
	@%p3 bra 	$L__BB3_4;
$L__BB3_5:
	div.rn.f64 	%fd8, %fd10, %fd1;
	mul.wide.u32 	%rd7, %r14, 8;
	add.s64 	%rd8, %rd1, %rd7;
	st.global.f64 	[%rd8], %fd8;
	add.s32 	%r14, %r14, %r4;
	setp.lt.u32 	%p4, %r14, %r9;
	@%p4 bra 	$L__BB3_2;
$L__BB3_6:
	ret;

}
	// .globl	_Z21full_input_map_kernelPdS_PKjj
.visible .entry _Z21full_input_map_kernelPdS_PKjj(
	.param .u64 .ptr .align 1 _Z21full_input_map_kernelPdS_PKjj_param_0,
	.param .u64 .ptr .align 1 _Z21full_input_map_kernelPdS_PKjj_param_1,
	.param .u64 .ptr .align 1 _Z21full_input_map_kernelPdS_PKjj_param_2,
	.param .u32 _Z21full_input_map_kernelPdS_PKjj_param_3
)
{
	.reg .pred 	%p<3>;
	.reg .b32 	%r<12>;
	.reg .b64 	%rd<13>;
	.reg .b64 	%fd<2>;

	ld.param.u64 	%rd4, [_Z21full_input_map_kernelPdS_PKjj_param_0];
	ld.param.u64 	%rd5, [_Z21full_input_map_kernelPdS_PKjj_param_1];
	ld.param.u64 	%rd6, [_Z21full_input_map_kernelPdS_PKjj_param_2];
	ld.param.u32 	%r6, [_Z21full_input_map_kernelPdS_PKjj_param_3];
	mov.u32 	%r1, %ntid.x;
	mov.u32 	%r7, %tid.x;
	mov.u32 	%r8, %ctaid.x;
	mad.lo.s32 	%r11, %r8, %r1, %r7;
	setp.ge.u32 	%p1, %r11, %r6;
	@%p1 bra 	$L__BB4_3;
	mov.u32 	%r9, %nctaid.x;
	mul.lo.s32 	%r3, %r1, %r9;
	cvta.to.global.u64 	%rd1, %rd5;
	cvta.to.global.u64 	%rd2, %rd6;
	cvta.to.global.u64 	%rd3, %rd4;
$L__BB4_2:
	mul.wide.u32 	%rd7, %r11, 8;
	add.s64 	%rd8, %rd1, %rd7;
	ld.global.f64 	%fd1, [%rd8];
	mul.wide.u32 	%rd9, %r11, 4;
	add.s64 	%rd10, %rd2, %rd9;
	ld.global.u32 	%r10, [%rd10];
	mul.wide.u32 	%rd11, %r10, 8;
	add.s64 	%rd12, %rd3, %rd11;
	st.global.f64 	[%rd12], %fd1;
	add.s32 	%r11, %r11, %r3;
	setp.lt.u32 	%p2, %r11, %r6;
	@%p2 bra 	$L__BB4_2;
$L__BB4_3:
	ret;

}
	// .globl	_Z31hidden_map_to_full_input_kernelPdPKdPKij
.visible .entry _Z31hidden_map_to_full_input_kernelPdPKdPKij(
	.param .u64 .ptr .align 1 _Z31hidden_map_to_full_input_kernelPdPKdPKij_param_0,
	.param .u64 .ptr .align 1 _Z31hidden_map_to_full_input_kernelPdPKdPKij_param_1,
	.param .u64 .ptr .align 1 _Z31hidden_map_to_full_input_kernelPdPKdPKij_param_2,
	.param .u32 _Z31hidden_map_to_full_input_kernelPdPKdPKij_param_3
)
{
	.reg .pred 	%p<4>;
	.reg .b32 	%r<12>;
	.reg .b64 	%rd<13>;
	.reg .b64 	%fd<2>;

	ld.param.u64 	%rd4, [_Z31hidden_map_to_full_input_kernelPdPKdPKij_param_0];
	ld.param.u64 	%rd5, [_Z31hidden_map_to_full_input_kernelPdPKdPKij_param_1];
	ld.param.u64 	%rd6, [_Z31hidden_map_to_full_input_kernelPdPKdPKij_param_2];
	ld.param.u32 	%r7, [_Z31hidden_map_to_full_input_kernelPdPKdPKij_param_3];
	mov.u32 	%r1, %ntid.x;
	mov.u32 	%r8, %tid.x;
	mov.u32 	%r9, %ctaid.x;
	mad.lo.s32 	%r11, %r9, %r1, %r8;
	setp.ge.u32 	%p1, %r11, %r7;
	@%p1 bra 	$L__BB5_5;
	mov.u32 	%r10, %nctaid.x;
	mul.lo.s32 	%r3, %r1, %r10;
	cvta.to.global.u64 	%rd1, %rd6;
	cvta.to.global.u64 	%rd2, %rd5;
	cvta.to.global.u64 	%rd3, %rd4;
$L__BB5_2:
	mul.wide.u32 	%rd7, %r11, 4;
	add.s64 	%rd8, %rd1, %rd7;
	ld.global.u32 	%r5, [%rd8];
	setp.eq.s32 	%p2, %r5, -1;
	@%p2 bra 	$L__BB5_4;
	mul.wide.s32 	%rd9, %r5, 8;
	add.s64 	%rd10, %rd2, %rd9;
	ld.global.f64 	%fd1, [%rd10];
	mul.wide.u32 	%rd11, %r11, 8;
	add.s64 	%rd12, %rd3, %rd11;
	st.global.f64 	[%rd12], %fd1;
$L__BB5_4:
	add.s32 	%r11, %r11, %r3;
	setp.lt.u32 	%p3, %r11, %r7;
	@%p3 bra 	$L__BB5_2;
$L__BB5_5:
	ret;

}
	// .globl	_Z27gradient_inv_hid_map_kernelPdS_PKjj
.visible .entry _Z27gradient_inv_hid_map_kernelPdS_PKjj(
	.param .u64 .ptr .align 1 _Z27gradient_inv_hid_map_kernelPdS_PKjj_param_0,
	.param .u64 .ptr .align 1 _Z27gradient_inv_hid_map_kernelPdS_PKjj_param_1,
	.param .u64 .ptr .align 1 _Z27gradient_inv_hid_map_kernelPdS_PKjj_param_2,
	.param .u32 _Z27gradient_inv_hid_map_kernelPdS_PKjj_param_3
)
{
	.reg .pred 	%p<4>;
	.reg .b32 	%r<12>;
	.reg .b64 	%rd<13>;
	.reg .b64 	%fd<3>;

	ld.param.u64 	%rd4, [_Z27gradient_inv_hid_map_kernelPdS_PKjj_param_0];
	ld.param.u64 	%rd5, [_Z27gradient_inv_hid_map_kernelPdS_PKjj_param_1];
	ld.param.u64 	%rd6, [_Z27gradient_inv_hid_map_kernelPdS_PKjj_param_2];
	ld.param.u32 	%r7, [_Z27gradient_inv_hid_map_kernelPdS_PKjj_param_3];
	mov.u32 	%r1, %ntid.x;
	mov.u32 	%r8, %tid.x;
	mov.u32 	%r9, %ctaid.x;
	mad.lo.s32 	%r11, %r9, %r1, %r8;
	setp.ge.u32 	%p1, %r11, %r7;
	@%p1 bra 	$L__BB6_5;
	mov.u32 	%r10, %nctaid.x;
	mul.lo.s32 	%r3, %r1, %r10;
	cvta.to.global.u64 	%rd1, %rd6;
	cvta.to.global.u64 	%rd2, %rd5;
	cvta.to.global.u64 	%rd3, %rd4;
$L__BB6_2:
	mul.wide.u32 	%rd7, %r11, 4;
	add.s64 	%rd8, %rd1, %rd7;
	ld.global.u32 	%r5, [%rd8];
	setp.eq.s32 	%p2, %r5, -1;
	@%p2 bra 	$L__BB6_4;
	mul.wide.s32 	%rd9, %r5, 8;
	add.s64 	%rd10, %rd3, %rd9;
	mul.wide.u32 	%rd11, %r11, 8;
	add.s64 	%rd12, %rd2, %rd11;
	ld.global.f64 	%fd1, [%rd12];
	atom.global.add.f64 	%fd2, [%rd10], %fd1;
$L__BB6_4:
	add.s32 	%r11, %r11, %r3;
	setp.lt.u32 	%p3, %r11, %r7;
	@%p3 bra 	$L__BB6_2;
$L__BB6_5:
	ret;

}
	// .globl	_Z22output_pred_map_kernelPdS_PKjj
.visible .entry _Z22output_pred_map_kernelPdS_PKjj(
	.param .u64 .ptr .align 1 _Z22output_pred_map_kernelPdS_PKjj_param_0,
	.param .u64 .ptr .align 1 _Z22output_pred_map_kernelPdS_PKjj_param_1,
	.param .u64 .ptr .align 1 _Z22output_pred_map_kernelPdS_PKjj_param_2,
	.param .u32 _Z22output_pred_map_kernelPdS_PKjj_param_3
)
{
	.reg .pred 	%p<3>;
	.reg .b32 	%r<12>;
	.reg .b64 	%rd<13>;
	.reg .b64 	%fd<2>;

	ld.param.u64 	%rd4, [_Z22output_pred_map_kernelPdS_PKjj_param_0];
	ld.param.u64 	%rd5, [_Z22output_pred_map_kernelPdS_PKjj_param_1];
	ld.param.u64 	%rd6, [_Z22output_pred_map_kernelPdS_PKjj_param_2];
	ld.param.u32 	%r6, [_Z22output_pred_map_kernelPdS_PKjj_param_3];
	mov.u32 	%r1, %ntid.x;
	mov.u32 	%r7, %tid.x;
	mov.u32 	%r8, %ctaid.x;
	mad.lo.s32 	%r11, %r8, %r1, %r7;
	setp.ge.u32 	%p1, %r11, %r6;
	@%p1 bra 	$L__BB7_3;
	mov.u32 	%r9, %nctaid.x;
	mul.lo.s32 	%r3, %r1, %r9;
	cvta.to.global.u64 	%rd1, %rd6;
	cvta.to.global.u64 	%rd2, %rd5;
	cvta.to.global.u64 	%rd3, %rd4;
$L__BB7_2:
	mul.wide.u32 	%rd7, %r11, 4;
	add.s64 	%rd8, %rd1, %rd7;
	ld.global.u32 	%r10, [%rd8];
	mul.wide.u32 	%rd9, %r10, 8;
	add.s64 	%rd10, %rd2, %rd9;
	ld.global.f64 	%fd1, [%rd10];
	mul.wide.u32 	%rd11, %r11, 8;
	add.s64 	%rd12, %rd3, %rd11;
	st.global.f64 	[%rd12], %fd1;
	add.s32 	%r11, %r11, %r3;
	setp.lt.u32 	%p2, %r11, %r6;
	@%p2 bra 	$L__BB7_2;
$L__BB7_3:
	ret;

}
	// .globl	_Z26rev_output_pred_map_kernelPdS_PKjj
.visible .entry _Z26rev_output_pred_map_kernelPdS_PKjj(
	.param .u64 .ptr .align 1 _Z26rev_output_pred_map_kernelPdS_PKjj_param_0,
	.param .u64 .ptr .align 1 _Z26rev_output_pred_map_kernelPdS_PKjj_param_1,
	.param .u64 .ptr .align 1 _Z26rev_output_pred_map_kernelPdS_PKjj_param_2,
	.param .u32 _Z26rev_output_pred_map_kernelPdS_PKjj_param_3
)
{
	.reg .pred 	%p<3>;
	.reg .b32 	%r<12>;
	.reg .b64 	%rd<13>;
	.reg .b64 	%fd<2>;

	ld.param.u64 	%rd4, [_Z26rev_output_pred_map_kernelPdS_PKjj_param_0];
	ld.param.u64 	%rd5, [_Z26rev_output_pred_map_kernelPdS_PKjj_param_1];
	ld.param.u64 	%rd6, [_Z26rev_output_pred_map_kernelPdS_PKjj_param_2];
	ld.param.u32 	%r6, [_Z26rev_output_pred_map_kernelPdS_PKjj_param_3];
	mov.u32 	%r1, %ntid.x;
	mov.u32 	%r7, %tid.x;
	mov.u32 	%r8, %ctaid.x;
	mad.lo.s32 	%r11, %r8, %r1, %r7;
	setp.ge.u32 	%p1, %r11, %r6;
	@%p1 bra 	$L__BB8_3;
	mov.u32 	%r9, %nctaid.x;
	mul.lo.s32 	%r3, %r1, %r9;
	cvta.to.global.u64 	%rd1, %rd4;
	cvta.to.global.u64 	%rd2, %rd6;
	cvta.to.global.u64 	%rd3, %rd5;
$L__BB8_2:
	mul.wide.u32 	%rd7, %r11, 8;
	add.s64 	%rd8, %rd1, %rd7;
	ld.global.f64 	%fd1, [%rd8];
	mul.wide.u32 	%rd9, %r11, 4;
	add.s64 	%rd10, %rd2, %rd9;
	ld.global.u32 	%r10, [%rd10];
	mul.wide.u32 	%rd11, %r10, 8;
	add.s64 	%rd12, %rd3, %rd11;
	st.global.f64 	[%rd12], %fd1;
	add.s32 	%r11, %r11, %r3;
	setp.lt.u32 	%p2, %r11, %r6;
	@%p2 bra 	$L__BB8_2;
$L__BB8_3:
	ret;

}
	// .globl	_Z27SquareErrorDerTrackerKernelPdS_S_jj
.visible .entry _Z27SquareErrorDerTrackerKernelPdS_S_jj(
	.param .u64 .ptr .align 1 _Z27SquareErrorDerTrackerKernelPdS_S_jj_param_0,
	.param .u64 .ptr .align 1 _Z27SquareErrorDerTrackerKernelPdS_S_jj_param_1,
	.param .u64 .ptr .align 1 _Z27SquareErrorDerTrackerKernelPdS_S_jj_param_2,
	.param .u32 _Z27SquareErrorDerTrackerKernelPdS_S_jj_param_3,
	.param .u32 _Z27SquareErrorDerTrackerKernelPdS_S_jj_param_4
)
{
	.reg .pred 	%p<5>;
	.reg .b32 	%r<16>;
	.reg .b64 	%rd<12>;
	.reg .b64 	%fd<6>;

	ld.param.u64 	%rd4, [_Z27SquareErrorDerTrackerKernelPdS_S_jj_param_0];
	ld.param.u64 	%rd5, [_Z27SquareErrorDerTrackerKernelPdS_S_jj_param_1];
	ld.param.u64 	%rd6, [_Z27SquareErrorDerTrackerKernelPdS_S_jj_param_2];
	ld.param.u32 	%r9, [_Z27SquareErrorDerTrackerKernelPdS_S_jj_param_3];
	ld.param.u32 	%r10, [_Z27SquareErrorDerTrackerKernelPdS_S_jj_param_4];
	mul.lo.s32 	%r1, %r10, %r9;
	mov.u32 	%r2, %ntid.x;
	mov.u32 	%r11, %ctaid.x;
	mov.u32 	%r12, %tid.x;
	mad.lo.s32 	%r14, %r11, %r2, %r12;
	setp.ge.u32 	%p1, %r14, %r9;
	@%p1 bra 	$L__BB9_6;
	cvt.rn.f64.u32 	%fd1, %r10;
	mov.u32 	%r13, %nctaid.x;
	mul.lo.s32 	%r4, %r2, %r13;
	cvta.to.global.u64 	%rd1, %rd4;
	cvta.to.global.u64 	%rd2, %rd5;
	cvta.to.global.u64 	%rd3, %rd6;
$L__BB9_2:
	setp.ge.u32 	%p2, %r14, %r1;
	@%p2 bra 	$L__BB9_5;
	mul.wide.u32 	%rd7, %r14, 8;
	add.s64 	%rd8, %rd1, %rd7;
	ld.global.f64 	%fd3, [%rd8];
	add.s64 	%rd9, %rd2, %rd7;
	ld.global.f64 	%fd4, [%rd9];
	sub.f64 	%fd5, %fd3, %fd4;
	div.rn.f64 	%fd2, %fd5, %fd1;
	mov.u32 	%r15, %r14;
$L__BB9_4:
	mul.wide.u32 	%rd10, %r15, 8;
	add.s64 	%rd11, %rd3, %rd10;
	st.global.f64 	[%rd11], %fd2;
	add.s32 	%r15, %r15, %r9;
	setp.lt.u32 	%p3, %r15, %r1;
	@%p3 bra 	$L__BB9_4;
$L__BB9_5:
	add.s32 	%r14, %r14, %r4;
	setp.lt.u32 	%p4, %r14, %r9;
	@%p4 bra 	$L__BB9_2;
$L__BB9_6:
	ret;

}
	// .globl	_Z21PatchedSumImageKernelPdS_jjjjj
.visible .entry _Z21PatchedSumImageKernelPdS_jjjjj(
	.param .u64 .ptr .align 1 _Z21PatchedSumImageKernelPdS_jjjjj_param_0,
	.param .u64 .ptr .align 1 _Z21PatchedSumImageKernelPdS_jjjjj_param_1,
	.param .u32 _Z21PatchedSumImageKernelPdS_jjjjj_param_2,
	.param .u32 _Z21PatchedSumImageKernelPdS_jjjjj_param_3,
	.param .u32 _Z21PatchedSumImageKernelPdS_jjjjj_param_4,
	.param .u32 _Z21PatchedSumImageKernelPdS_jjjjj_param_5,
	.param .u32 _Z21PatchedSumImageKernelPdS_jjjjj_param_6
)
{
	.reg .pred 	%p<28>;
	.reg .b32 	%r<117>;
	.reg .b64 	%rd<80>;
	.reg .b64 	%fd<87>;

	ld.param.u64 	%rd4, [_Z21PatchedSumImageKernelPdS_jjjjj_param_0];
	ld.param.u64 	%rd3, [_Z21PatchedSumImageKernelPdS_jjjjj_param_1];
	ld.param.u32 	%r48, [_Z21PatchedSumImageKernelPdS_jjjjj_param_2];
	ld.param.u32 	%r52, [_Z21PatchedSumImageKernelPdS_jjjjj_param_3];
	ld.param.u32 	%r49, [_Z21PatchedSumImageKernelPdS_jjjjj_param_4];
	ld.param.u32 	%r50, [_Z21PatchedSumImageKernelPdS_jjjjj_param_5];
	ld.param.u32 	%r51, [_Z21PatchedSumImageKernelPdS_jjjjj_param_6];
	cvta.to.global.u64 	%rd1, %rd4;
	cvta.to.global.u64 	%rd2, %rd3;
	sub.s32 	%r53, %r52, %r51;
	add.s32 	%r1, %r53, 1;
	sub.s32 	%r54, %r48, %r50;
	add.s32 	%r2, %r54, 1;
	mov.u32 	%r55, %ntid.x;
	mov.u32 	%r56, %nctaid.x;
	mul.lo.s32 	%r3, %r55, %r56;
	mov.u32 	%r4, %ntid.y;
	mov.u32 	%r57, %nctaid.y;
	mul.lo.s32 	%r5, %r4, %r57;
	mov.u32 	%r58, %tid.x;
	mov.u32 	%r59, %ctaid.x;
	mad.lo.s32 	%r102, %r59, %r55, %r58;
	setp.ge.u32 	%p1, %r102, %r2;
	@%p1 bra 	$L__BB10_35;
	mov.u32 	%r60, %tid.y;
	mov.u32 	%r61, %ctaid.y;
	mad.lo.s32 	%r7, %r61, %r4, %r60;
	setp.ne.s32 	%p2, %r50, 0;
	@%p2 bra 	$L__BB10_5;
$L__BB10_2:
	setp.ge.u32 	%p25, %r7, %r1;
	mov.u32 	%r103, %r7;
	@%p25 bra 	$L__BB10_3;
	bra.uni 	$L__BB10_4;
$L__BB10_3:
	add.s32 	%r102, %r102, %r3;
	setp.lt.u32 	%p27, %r102, %r2;
	@%p27 bra 	$L__BB10_2;
	bra.uni 	$L__BB10_35;
$L__BB10_4:
	mad.lo.s32 	%r101, %r103, %r2, %r102;
	mul.wide.u32 	%rd76, %r101, 8;
	add.s64 	%rd77, %rd2, %rd76;
	mov.b64 	%rd78, 0;
	st.global.u64 	[%rd77], %rd78;
	add.s32 	%r103, %r103, %r5;
	setp.lt.u32 	%p26, %r103, %r1;
	@%p26 bra 	$L__BB10_4;
	bra.uni 	$L__BB10_3;
$L__BB10_5:
	setp.ne.s32 	%p3, %r51, 0;
	@%p3 bra 	$L__BB10_9;
$L__BB10_6:
	setp.ge.u32 	%p22, %r7, %r1;
	mov.u32 	%r105, %r7;
	@%p22 bra 	$L__BB10_7;
	bra.uni 	$L__BB10_8;
$L__BB10_7:
	add.s32 	%r102, %r102, %r3;
	setp.lt.u32 	%p24, %r102, %r2;
	@%p24 bra 	$L__BB10_6;
	bra.uni 	$L__BB10_35;
$L__BB10_8:
	mad.lo.s32 	%r100, %r105, %r2, %r102;
	mul.wide.u32 	%rd73, %r100, 8;
	add.s64 	%rd74, %rd2, %rd73;
	mov.b64 	%rd75, 0;
	st.global.u64 	[%rd74], %rd75;
	add.s32 	%r105, %r105, %r5;
	setp.lt.u32 	%p23, %r105, %r1;
	@%p23 bra 	$L__BB10_8;
	bra.uni 	$L__BB10_7;
$L__BB10_9:
	setp.ne.s32 	%p4, %r49, 0;
	@%p4 bra 	$L__BB10_13;
$L__BB10_10:
	setp.ge.u32 	%p19, %r7, %r1;
	mov.u32 	%r107, %r7;
	@%p19 bra 	$L__BB10_11;
	bra.uni 	$L__BB10_12;
$L__BB10_11:
	add.s32 	%r102, %r102, %r3;
	setp.lt.u32 	%p21, %r102, %r2;
	@%p21 bra 	$L__BB10_10;
	bra.uni 	$L__BB10_35;
$L__BB10_12:
	mad.lo.s32 	%r99, %r107, %r2, %r102;
	mul.wide.u32 	%rd70, %r99, 8;
	add.s64 	%rd71, %rd2, %rd70;
	mov.b64 	%rd72, 0;
	st.global.u64 	[%rd71], %rd72;
	add.s32 	%r107, %r107, %r5;
	setp.lt.u32 	%p20, %r107, %r1;
	@%p20 bra 	$L__BB10_12;
	bra.uni 	$L__BB10_11;
$L__BB10_13:
	and.b32  	%r20, %r49, 15;
	add.s32 	%r21, %r20, -1;
	and.b32  	%r22, %r49, 7;
	add.s32 	%r23, %r22, -1;
	and.b32  	%r24, %r49, -16;
	and.b32  	%r25, %r49, 3;
	neg.s32 	%r26, %r24;
$L__BB10_14:
	setp.ge.u32 	%p5, %r7, %r1;
	@%p5 bra 	$L__BB10_34;
	mov.u32 	%r109, %r7;
$L__BB10_16:
	mov.f64 	%fd86, 0d0000000000000000;
	mov.b32 	%r110, 0;
$L__BB10_17:
	add.s32 	%r30, %r110, %r102;
	mov.b32 	%r111, 0;
$L__BB10_18:
	setp.lt.u32 	%p6, %r49, 16;
	add.s32 	%r65, %r111, %r109;
	mad.lo.s32 	%r66, %r65, %r48, %r30;
	mul.lo.s32 	%r32, %r66, %r49;
	mov.b32 	%r115, 0;
	@%p6 bra 	$L__BB10_21;
	add.s32 	%r112, %r32, 7;
	mov.u32 	%r113, %r26;
$L__BB10_20:
	.pragma "nounroll";
	add.s32 	%r67, %r112, -7;
	mul.wide.u32 	%rd5, %r67, 8;
	add.s64 	%rd6, %rd1, %rd5;
	ld.global.f64 	%fd19, [%rd6];
	add.f64 	%fd20, %fd86, %fd19;
	add.s32 	%r68, %r112, -6;
	mul.wide.u32 	%rd7, %r68, 8;
	add.s64 	%rd8, %rd1, %rd7;
	ld.global.f64 	%fd21, [%rd8];
	add.f64 	%fd22, %fd20, %fd21;
	add.s32 	%r69, %r112, -5;
	mul.wide.u32 	%rd9, %r69, 8;
	add.s64 	%rd10, %rd1, %rd9;
	ld.global.f64 	%fd23, [%rd10];
	add.f64 	%fd24, %fd22, %fd23;
	add.s32 	%r70, %r112, -4;
	mul.wide.u32 	%rd11, %r70, 8;
	add.s64 	%rd12, %rd1, %rd11;
	ld.global.f64 	%fd25, [%rd12];
	add.f64 	%fd26, %fd24, %fd25;
	add.s32 	%r71, %r112, -3;
	mul.wide.u32 	%rd13, %r71, 8;
	add.s64 	%rd14, %rd1, %rd13;
	ld.global.f64 	%fd27, [%rd14];
	add.f64 	%fd28, %fd26, %fd27;
	add.s32 	%r72, %r112, -2;
	mul.wide.u32 	%rd15, %r72, 8;
	add.s64 	%rd16, %rd1, %rd15;
	ld.global.f64 	%fd29, [%rd16];
	add.f64 	%fd30, %fd28, %fd29;
	add.s32 	%r73, %r112, -1;
	mul.wide.u32 	%rd17, %r73, 8;
	add.s64 	%rd18, %rd1, %rd17;
	ld.global.f64 	%fd31, [%rd18];
	add.f64 	%fd32, %fd30, %fd31;
	add.s32 	%r74, %r112, 8;
	mul.wide.u32 	%rd19, %r112, 8;
	add.s64 	%rd20, %rd1, %rd19;
	ld.global.f64 	%fd33, [%rd20];
	add.f64 	%fd34, %fd32, %fd33;
	add.s32 	%r75, %r112, 1;
	mul.wide.u32 	%rd21, %r75, 8;
	add.s64 	%rd22, %rd1, %rd21;
	ld.global.f64 	%fd35, [%rd22];
	add.f64 	%fd36, %fd34, %fd35;
	add.s32 	%r76, %r112, 2;
	mul.wide.u32 	%rd23, %r76, 8;
	add.s64 	%rd24, %rd1, %rd23;
	ld.global.f64 	%fd37, [%rd24];
	add.f64 	%fd38, %fd36, %fd37;
	add.s32 	%r77, %r112, 3;
	mul.wide.u32 	%rd25, %r77, 8;
	add.s64 	%rd26, %rd1, %rd25;
	ld.global.f64 	%fd39, [%rd26];
	add.f64 	%fd40, %fd38, %fd39;
	add.s32 	%r78, %r112, 4;
	mul.wide.u32 	%rd27, %r78, 8;
	add.s64 	%rd28, %rd1, %rd27;
	ld.global.f64 	%fd41, [%rd28];
	add.f64 	%fd42, %fd40, %fd41;
	add.s32 	%r79, %r112, 5;
	mul.wide.u32 	%rd29, %r79, 8;
	add.s64 	%rd30, %rd1, %rd29;
	ld.global.f64 	%fd43, [%rd30];
	add.f64 	%fd44, %fd42, %fd43;
	add.s32 	%r80, %r112, 6;
	mul.wide.u32 	%rd31, %r80, 8;
	add.s64 	%rd32, %rd1, %rd31;
	ld.global.f64 	%fd45, [%rd32];
	add.f64 	%fd46, %fd44, %fd45;
	add.s32 	%r81, %r112, 7;
	mul.wide.u32 	%rd33, %r81, 8;
	add.s64 	%rd34, %rd1, %rd33;
	ld.global.f64 	%fd47, [%rd34];
	add.f64 	%fd48, %fd46, %fd47;
	mul.wide.u32 	%rd35, %r74, 8;
	add.s64 	%rd36, %rd1, %rd35;
	ld.global.f64 	%fd49, [%rd36];
	add.f64 	%fd86, %fd48, %fd49;
	add.s32 	%r113, %r113, 16;
	add.s32 	%r112, %r112, 16;
	setp.ne.s32 	%p7, %r113, 0;
	mov.u32 	%r115, %r24;
	@%p7 bra 	$L__BB10_20;
$L__BB10_21:
	setp.eq.s32 	%p8, %r20, 0;
	@%p8 bra 	$L__BB10_31;
	setp.lt.u32 	%p9, %r21, 7;
	@%p9 bra 	$L__BB10_24;
	add.s32 	%r82, %r115, %r32;
	mul.wide.u32 	%rd37, %r82, 8;
	add.s64 	%rd38, %rd1, %rd37;
	ld.global.f64 	%fd51, [%rd38];
	add.f64 	%fd52, %fd86, %fd51;
	add.s32 	%r83, %r82, 1;
	mul.wide.u32 	%rd39, %r83, 8;
	add.s64 	%rd40, %rd1, %rd39;
	ld.global.f64 	%fd53, [%rd40];
	add.f64 	%fd54, %fd52, %fd53;
	add.s32 	%r84, %r82, 2;
	mul.wide.u32 	%rd41, %r84, 8;
	add.s64 	%rd42, %rd1, %rd41;
	ld.global.f64 	%fd55, [%rd42];
	add.f64 	%fd56, %fd54, %fd55;
	add.s32 	%r85, %r82, 3;
	mul.wide.u32 	%rd43, %r85, 8;
	add.s64 	%rd44, %rd1, %rd43;
	ld.global.f64 	%fd57, [%rd44];
	add.f64 	%fd58, %fd56, %fd57;
	add.s32 	%r86, %r82, 4;
	mul.wide.u32 	%rd45, %r86, 8;
	add.s64 	%rd46, %rd1, %rd45;
	ld.global.f64 	%fd59, [%rd46];
	add.f64 	%fd60, %fd58, %fd59;
	add.s32 	%r87, %r82, 5;
	mul.wide.u32 	%rd47, %r87, 8;
	add.s64 	%rd48, %rd1, %rd47;
	ld.global.f64 	%fd61, [%rd48];
	add.f64 	%fd62, %fd60, %fd61;
	add.s32 	%r88, %r82, 6;
	mul.wide.u32 	%rd49, %r88, 8;
	add.s64 	%rd50, %rd1, %rd49;
	ld.global.f64 	%fd63, [%rd50];
	add.f64 	%fd64, %fd62, %fd63;
	add.s32 	%r89, %r82, 7;
	mul.wide.u32 	%rd51, %r89, 8;
	add.s64 	%rd52, %rd1, %rd51;
	ld.global.f64 	%fd65, [%rd52];
	add.f64 	%fd86, %fd64, %fd65;
	add.s32 	%r115, %r115, 8;
$L__BB10_24:
	setp.eq.s32 	%p10, %r22, 0;
	@%p10 bra 	$L__BB10_31;
	setp.lt.u32 	%p11, %r23, 3;
	@%p11 bra 	$L__BB10_27;
	add.s32 	%r90, %r115, %r32;
	mul.wide.u32 	%rd53, %r90, 8;
	add.s64 	%rd54, %rd1, %rd53;
	ld.global.f64 	%fd67, [%rd54];
	add.f64 	%fd68, %fd86, %fd67;
	add.s32 	%r91, %r90, 1;
	mul.wide.u32 	%rd55, %r91, 8;
	add.s64 	%rd56, %rd1, %rd55;
	ld.global.f64 	%fd69, [%rd56];
	add.f64 	%fd70, %fd68, %fd69;
	add.s32 	%r92, %r90, 2;
	mul.wide.u32 	%rd57, %r92, 8;
	add.s64 	%rd58, %rd1, %rd57;
	ld.global.f64 	%fd71, [%rd58];
	add.f64 	%fd72, %fd70, %fd71;
	add.s32 	%r93, %r90, 3;
	mul.wide.u32 	%rd59, %r93, 8;
	add.s64 	%rd60, %rd1, %rd59;
	ld.global.f64 	%fd73, [%rd60];
	add.f64 	%fd86, %fd72, %fd73;
	add.s32 	%r115, %r115, 4;
$L__BB10_27:
	setp.eq.s32 	%p12, %r25, 0;
	@%p12 bra 	$L__BB10_31;
	setp.eq.s32 	%p13, %r25, 1;
	add.s32 	%r43, %r115, %r32;
	mul.wide.u32 	%rd61, %r43, 8;
	add.s64 	%rd62, %rd1, %rd61;
	ld.global.f64 	%fd74, [%rd62];
	add.f64 	%fd86, %fd86, %fd74;
	@%p13 bra 	$L__BB10_31;
	setp.eq.s32 	%p14, %r25, 2;
	add.s32 	%r94, %r43, 1;
	mul.wide.u32 	%rd63, %r94, 8;
	add.s64 	%rd64, %rd1, %rd63;
	ld.global.f64 	%fd75, [%rd64];
	add.f64 	%fd86, %fd86, %fd75;
	@%p14 bra 	$L__BB10_31;
	add.s32 	%r95, %r43, 2;
	mul.wide.u32 	%rd65, %r95, 8;
	add.s64 	%rd66, %rd1, %rd65;
	ld.global.f64 	%fd76, [%rd66];
	add.f64 	%fd86, %fd86, %fd76;
$L__BB10_31:
	add.s32 	%r111, %r111, 1;
	setp.ne.s32 	%p15, %r111, %r51;
	@%p15 bra 	$L__BB10_18;
	add.s32 	%r110, %r110, 1;
	setp.ne.s32 	%p16, %r110, %r50;
	@%p16 bra 	$L__BB10_17;
	ld.param.u64 	%rd79, [_Z21PatchedSumImageKernelPdS_jjjjj_param_1];
	mad.lo.s32 	%r96, %r109, %r2, %r102;
	cvta.to.global.u64 	%rd67, %rd79;
	mul.wide.u32 	%rd68, %r96, 8;
	add.s64 	%rd69, %rd67, %rd68;
	st.global.f64 	[%rd69], %fd86;
	add.s32 	%r109, %r109, %r5;
	setp.lt.u32 	%p17, %r109, %r1;
	@%p17 bra 	$L__BB10_16;
$L__BB10_34:
	mov.u32 	%r97, %ntid.x;
	mov.u32 	%r98, %nctaid.x;
	mad.lo.s32 	%r102, %r97, %r98, %r102;
	setp.lt.u32 	%p18, %r102, %r2;
	@%p18 bra 	$L__BB10_14;
$L__BB10_35:
	ret;

}


// ===== COMPILED SASS (sm_100) =====

	.target	sm_100

	.elftype	@"ET_EXEC"


//--------------------- .note.nv.tkinfo           --------------------------
	.section	.note.nv.tkinfo,"",@"SHT_NOTE"
	.sectionflags	@"SHF_NOTE_NV_TKINFO"
	.tkinfo
        /*0018*/ 	.word	0x00000002
        /*0030*/ 	.string	""
        /*0030*/ 	.string	"ptxas"
        /*0030*/ 	.string	"Cuda compilation tools, release 13.0, V13.0.88"
        /*0030*/ 	.string	"Build cuda_13.0.r13.0/compiler.36424714_0"
        /*0030*/ 	.string	"-arch sm_100 -m 64 "



//--------------------- .note.nv.cuinfo           --------------------------
	.section	.note.nv.cuinfo,"",@"SHT_NOTE"
	.sectionflags	@"SHF_NOTE_NV_CUINFO"
        /*0018*/ 	.short	0x0002
        /*001a*/ 	.short	0x0064
        /*001c*/ 	.short	0x0082
	.zero		2


//--------------------- .nv.info                  --------------------------
	.section	.nv.info,"",@"SHT_CUDA_INFO"
	.align	4


	//----- nvinfo : EIATTR_REGCOUNT
	.align		4
        /*0000*/ 	.byte	0x04, 0x2f
        /*0002*/ 	.short	(.L_1 - .L_0)
	.align		4
.L_0:
        /*0004*/ 	.word	index@(_Z20der_and_error_kernelPdS_S_j)
        /*0008*/ 	.word	0x00000012


	//----- nvinfo : EIATTR_FRAME_SIZE
	.align		4
.L_1:
        /*000c*/ 	.byte	0x04, 0x11
        /*000e*/ 	.short	(.L_3 - .L_2)
	.align		4
.L_2:
        /*0010*/ 	.word	index@(_Z20der_and_error_kernelPdS_S_j)
        /*0014*/ 	.word	0x00000000


	//----- nvinfo : EIATTR_REGCOUNT
	.align		4
.L_3:
        /*0018*/ 	.byte	0x04, 0x2f
        /*001a*/ 	.short	(.L_5 - .L_4)
	.align		4
.L_4:
        /*001c*/ 	.word	index@(_Z15integral_kernelPdS_S_jd)
        /*0020*/ 	.word	0x00000012


	//----- nvinfo : EIATTR_FRAME_SIZE
	.align		4
.L_5:
        /*0024*/ 	.byte	0x04, 0x11
        /*0026*/ 	.short	(.L_7 - .L_6)
	.align		4
.L_6:
        /*0028*/ 	.word	index@(_Z15integral_kernelPdS_S_jd)
        /*002c*/ 	.word	0x00000000


	//----- nvinfo : EIATTR_REGCOUNT
	.align		4
.L_7:
        /*0030*/ 	.byte	0x04, 0x2f
        /*0032*/ 	.short	(.L_9 - .L_8)
	.align		4
.L_8:
        /*0034*/ 	.word	index@(_Z17hid_append_kernelPdS_S_Pjjj)
        /*0038*/ 	.word	0x0000000e


	//----- nvinfo : EIATTR_FRAME_SIZE
	.align		4
.L_9:
        /*003c*/ 	.byte	0x04, 0x11
        /*003e*/ 	.short	(.L_11 - .L_10)
	.align		4
.L_10:
        /*0040*/ 	.word	index@(_Z17hid_append_kernelPdS_S_Pjjj)
        /*0044*/ 	.word	0x00000000


	//----- nvinfo : EIATTR_REGCOUNT
	.align		4
.L_11:
        /*0048*/ 	.byte	0x04, 0x2f
        /*004a*/ 	.short	(.L_13 - .L_12)
	.align		4
.L_12:
        /*004c*/ 	.word	index@(_Z23tracker_avg_pool_kernelPdS_jj)
        /*0050*/ 	.word	0x00000019


	//----- nvinfo : EIATTR_FRAME_SIZE
	.align		4
.L_13:
        /*0054*/ 	.byte	0x04, 0x11
        /*0056*/ 	.short	(.L_15 - .L_14)
	.align		4
.L_14:
        /*0058*/ 	.word	index@($__internal_1_$__cuda_sm20_div_rn_f64_full)
        /*005c*/ 	.word	0x00000000


	//----- nvinfo : EIATTR_FRAME_SIZE
	.align		4
.L_15:
        /*0060*/ 	.byte	0x04, 0x11
        /*0062*/ 	.short	(.L_17 - .L_16)
	.align		4
.L_16:
        /*0064*/ 	.word	index@(_Z23tracker_avg_pool_kernelPdS_jj)
        /*0068*/ 	.word	0x00000000


	//----- nvinfo : EIATTR_REGCOUNT
	.align		4
.L_17:
        /*006c*/ 	.byte	0x04, 0x2f
        /*006e*/ 	.short	(.L_19 - .L_18)
	.align		4
.L_18:
        /*0070*/ 	.word	index@(_Z21full_input_map_kernelPdS_PKjj)
        /*0074*/ 	.word	0x00000010


	//----- nvinfo : EIATTR_FRAME_SIZE
	.align		4
.L_19:
        /*0078*/ 	.byte	0x04, 0x11
        /*007a*/ 	.short	(.L_21 - .L_20)
	.align		4
.L_20:
        /*007c*/ 	.word	index@(_Z21full_input_map_kernelPdS_PKjj)
        /*0080*/ 	.word	0x00000000


	//----- nvinfo : EIATTR_REGCOUNT
	.align		4
.L_21:
        /*0084*/ 	.byte	0x04, 0x2f
        /*0086*/ 	.short	(.L_23 - .L_22)
	.align		4
.L_22:
        /*0088*/ 	.word	index@(_Z31hidden_map_to_full_input_kernelPdPKdPKij)
        /*008c*/ 	.word	0x0000000e


	//----- nvinfo : EIATTR_FRAME_SIZE
	.align		4
.L_23:
        /*0090*/ 	.byte	0x04, 0x11
        /*0092*/ 	.short	(.L_25 - .L_24)
	.align		4
.L_24:
        /*0094*/ 	.word	index@(_Z31hidden_map_to_full_input_kernelPdPKdPKij)
        /*0098*/ 	.word	0x00000000


	//----- nvinfo : EIATTR_REGCOUNT
	.align		4
.L_25:
        /*009c*/ 	.byte	0x04, 0x2f
        /*009e*/ 	.short	(.L_27 - .L_26)
	.align		4
.L_26:
        /*00a0*/ 	.word	index@(_Z27gradient_inv_hid_map_kernelPdS_PKjj)
        /*00a4*/ 	.word	0x0000000e


	//----- nvinfo : EIATTR_FRAME_SIZE
	.align		4
.L_27:
        /*00a8*/ 	.byte	0x04, 0x11
        /*00aa*/ 	.short	(.L_29 - .L_28)
	.align		4
.L_28:
        /*00ac*/ 	.word	index@(_Z27gradient_inv_hid_map_kernelPdS_PKjj)
        /*00b0*/ 	.word	0x00000000


	//----- nvinfo : EIATTR_REGCOUNT
	.align		4
.L_29:
        /*00b4*/ 	.byte	0x04, 0x2f
        /*00b6*/ 	.short	(.L_31 - .L_30)
	.align		4
.L_30:
        /*00b8*/ 	.word	index@(_Z22output_pred_map_kernelPdS_PKjj)
        /*00bc*/ 	.word	0x00000010


	//----- nvinfo : EIATTR_FRAME_SIZE
	.align		4
.L_31:
        /*00c0*/ 	.byte	0x04, 0x11
        /*00c2*/ 	.short	(.L_33 - .L_32)
	.align		4
.L_32:
        /*00c4*/ 	.word	index@(_Z22output_pred_map_kernelPdS_PKjj)
        /*00c8*/ 	.word	0x00000000


	//----- nvinfo : EIATTR_REGCOUNT
	.align		4
.L_33:
        /*00cc*/ 	.byte	0x04, 0x2f
        /*00ce*/ 	.short	(.L_35 - .L_34)
	.align		4
.L_34:
        /*00d0*/ 	.word	index@(_Z26rev_output_pred_map_kernelPdS_PKjj)
        /*00d4*/ 	.word	0x00000010


	//----- nvinfo : EIATTR_FRAME_SIZE
	.align		4
.L_35:
        /*00d8*/ 	.byte	0x04, 0x11
        /*00da*/ 	.short	(.L_37 - .L_36)
	.align		4
.L_36:
        /*00dc*/ 	.word	index@(_Z26rev_output_pred_map_kernelPdS_PKjj)
        /*00e0*/ 	.word	0x00000000


	//----- nvinfo : EIATTR_REGCOUNT
	.align		4
.L_37:
        /*00e4*/ 	.byte	0x04, 0x2f
        /*00e6*/ 	.short	(.L_39 - .L_38)
	.align		4
.L_38:
        /*00e8*/ 	.word	index@(_Z27SquareErrorDerTrackerKernelPdS_S_jj)
        /*00ec*/ 	.word	0x00000019


	//----- nvinfo : EIATTR_FRAME_SIZE
	.align		4
.L_39:
        /*00f0*/ 	.byte	0x04, 0x11
        /*00f2*/ 	.short	(.L_41 - .L_40)
	.align		4
.L_40:
        /*00f4*/ 	.word	index@($__internal_0_$__cuda_sm20_div_rn_f64_full)
        /*00f8*/ 	.word	0x00000000


	//----- nvinfo : EIATTR_FRAME_SIZE
	.align		4
.L_41:
        /*00fc*/ 	.byte	0x04, 0x11
        /*00fe*/ 	.short	(.L_43 - .L_42)
	.align		4
.L_42:
        /*0100*/ 	.word	index@(_Z27SquareErrorDerTrackerKernelPdS_S_jj)
        /*0104*/ 	.word	0x00000000


	//----- nvinfo : EIATTR_REGCOUNT
	.align		4
.L_43:
        /*0108*/ 	.byte	0x04, 0x2f
        /*010a*/ 	.short	(.L_45 - .L_44)
	.align		4
.L_44:
        /*010c*/ 	.word	index@(_Z21PatchedSumImageKernelPdS_jjjjj)
        /*0110*/ 	.word	0x00000020


	//----- nvinfo : EIATTR_FRAME_SIZE
	.align		4
.L_45:
        /*0114*/ 	.byte	0x04, 0x11
        /*0116*/ 	.short	(.L_47 - .L_46)
	.align		4
.L_46:
        /*0118*/ 	.word	index@(_Z21PatchedSumImageKernelPdS_jjjjj)
        /*011c*/ 	.word	0x00000000


	//----- nvinfo : EIATTR_MIN_STACK_SIZE
	.align		4
.L_47:
        /*0120*/ 	.byte	0x04, 0x12
        /*0122*/ 	.short	(.L_49 - .L_48)
	.align		4
.L_48:
        /*0124*/ 	.word	index@(_Z21PatchedSumImageKernelPdS_jjjjj)
        /*0128*/ 	.word	0x00000000


	//----- nvinfo : EIATTR_MIN_STACK_SIZE
	.align		4
.L_49:
        /*012c*/ 	.byte	0x04, 0x12
        /*012e*/ 	.short	(.L_51 - .L_50)
	.align		4
.L_50:
        /*0130*/ 	.word	index@(_Z27SquareErrorDerTrackerKernelPdS_S_jj)
        /*0134*/ 	.word	0x00000000


	//----- nvinfo : EIATTR_MIN_STACK_SIZE
	.align		4
.L_51:
        /*0138*/ 	.byte	0x04, 0x12
        /*013a*/ 	.short	(.L_53 - .L_52)
	.align		4
.L_52:
        /*013c*/ 	.word	index@(_Z26rev_output_pred_map_kernelPdS_PKjj)
        /*0140*/ 	.word	0x00000000


	//----- nvinfo : EIATTR_MIN_STACK_SIZE
	.align		4
.L_53:
        /*0144*/ 	.byte	0x04, 0x12
        /*0146*/ 	.short	(.L_55 - .L_54)
	.align		4
.L_54:
        /*0148*/ 	.word	index@(_Z22output_pred_map_kernelPdS_PKjj)
        /*014c*/ 	.word	0x00000000


	//----- nvinfo : EIATTR_MIN_STACK_SIZE
	.align		4
.L_55:
        /*0150*/ 	.byte	0x04, 0x12
        /*0152*/ 	.short	(.L_57 - .L_56)
	.align		4
.L_56:
        /*0154*/ 	.word	index@(_Z27gradient_inv_hid_map_kernelPdS_PKjj)
        /*0158*/ 	.word	0x00000000


	//----- nvinfo : EIATTR_MIN_STACK_SIZE
	.align		4
.L_57:
        /*015c*/ 	.byte	0x04, 0x12
        /*015e*/ 	.short	(.L_59 - .L_58)
	.align		4
.L_58:
        /*0160*/ 	.word	index@(_Z31hidden_map_to_full_input_kernelPdPKdPKij)
        /*0164*/ 	.word	0x00000000


	//----- nvinfo : EIATTR_MIN_STACK_SIZE
	.align		4
.L_59:
        /*0168*/ 	.byte	0x04, 0x12
        /*016a*/ 	.short	(.L_61 - .L_60)
	.align		4
.L_60:
        /*016c*/ 	.word	index@(_Z21full_input_map_kernelPdS_PKjj)
        /*0170*/ 	.word	0x00000000


	//----- nvinfo : EIATTR_MIN_STACK_SIZE
	.align		4
.L_61:
        /*0174*/ 	.byte	0x04, 0x12
        /*0176*/ 	.short	(.L_63 - .L_62)
	.align		4
.L_62:
        /*0178*/ 	.word	index@(_Z23tracker_avg_pool_kernelPdS_jj)
        /*017c*/ 	.word	0x00000000


	//----- nvinfo : EIATTR_MIN_STACK_SIZE
	.align		4
.L_63:
        /*0180*/ 	.byte	0x04, 0x12
        /*0182*/ 	.short	(.L_65 - .L_64)
	.align		4
.L_64:
        /*0184*/ 	.word	index@(_Z17hid_append_kernelPdS_S_Pjjj)
        /*0188*/ 	.word	0x00000000


	//----- nvinfo : EIATTR_MIN_STACK_SIZE
	.align		4
.L_65:
        /*018c*/ 	.byte	0x04, 0x12
        /*018e*/ 	.short	(.L_67 - .L_66)
	.align		4
.L_66:
        /*0190*/ 	.word	index@(_Z15integral_kernelPdS_S_jd)
        /*0194*/ 	.word	0x00000000


	//----- nvinfo : EIATTR_MIN_STACK_SIZE
	.align		4
.L_67:
        /*0198*/ 	.byte	0x04, 0x12
        /*019a*/ 	.short	(.L_69 - .L_68)
	.align		4
.L_68:
        /*019c*/ 	.word	index@(_Z20der_and_error_kernelPdS_S_j)
        /*01a0*/ 	.word	0x00000000
.L_69:


//--------------------- .nv.compat                --------------------------
	.section	.nv.compat,"",@"SHT_CUDA_COMPAT_INFO"
	.align	4
        /*0000*/ 	.byte	0x02, 0x09, 0x00, 0x00, 0x02, 0x02, 0x01, 0x00, 0x02, 0x05, 0x05, 0x00, 0x03, 0x07, 0x01, 0x01
        /*0010*/ 	.byte	0x02, 0x03, 0x00, 0x00, 0x02, 0x06, 0x01, 0x00, 0x04, 0x0b, 0x08, 0x00, 0x01, 0x00, 0x00, 0x00
        /*0020*/ 	.byte	0x00, 0x00, 0x00, 0x00


//--------------------- .nv.info._Z21PatchedSumImageKernelPdS_jjjjj --------------------------
	.section	.nv.info._Z21PatchedSumImageKernelPdS_jjjjj,"",@"SHT_CUDA_INFO"
	.sectionflags	@""
	.align	4


	//----- nvinfo : EIATTR_CUDA_API_VERSION
	.align		4
        /*0000*/ 	.byte	0x04, 0x37
        /*0002*/ 	.short	(.L_71 - .L_70)
.L_70:
        /*0004*/ 	.word	0x00000082


	//----- nvinfo : EIATTR_KPARAM_INFO
	.align		4
.L_71:
        /*0008*/ 	.byte	0x04, 0x17
        /*000a*/ 	.short	(.L_73 - .L_72)
.L_72:
        /*000c*/ 	.word	0x00000000
        /*0010*/ 	.short	0x0006
        /*0012*/ 	.short	0x0020
        /*0014*/ 	.byte	0x00, 0xf0, 0x11, 0x00


	//----- nvinfo : EIATTR_KPARAM_INFO
	.align		4
.L_73:
        /*0018*/ 	.byte	0x04, 0x17
        /*001a*/ 	.short	(.L_75 - .L_74)
.L_74:
        /*001c*/ 	.word	0x00000000
        /*0020*/ 	.short	0x0005
        /*0022*/ 	.short	0x001c
        /*0024*/ 	.byte	0x00, 0xf0, 0x11, 0x00


	//----- nvinfo : EIATTR_KPARAM_INFO
	.align		4
.L_75:
        /*0028*/ 	.byte	0x04, 0x17
        /*002a*/ 	.short	(.L_77 - .L_76)
.L_76:
        /*002c*/ 	.word	0x00000000
        /*0030*/ 	.short	0x0004
        /*0032*/ 	.short	0x0018
        /*0034*/ 	.byte	0x00, 0xf0, 0x11, 0x00


	//----- nvinfo : EIATTR_KPARAM_INFO
	.align		4
.L_77:
        /*0038*/ 	.byte	0x04, 0x17
        /*003a*/ 	.short	(.L_79 - .L_78)
.L_78:
        /*003c*/ 	.word	0x00000000
        /*0040*/ 	.short	0x0003
        /*0042*/ 	.short	0x0014
        /*0044*/ 	.byte	0x00, 0xf0, 0x11, 0x00


	//----- nvinfo : EIATTR_KPARAM_INFO
	.align		4
.L_79:
        /*0048*/ 	.byte	0x04, 0x17
        /*004a*/ 	.short	(.L_81 - .L_80)
.L_80:
        /*004c*/ 	.word	0x00000000
        /*0050*/ 	.short	0x0002
        /*0052*/ 	.short	0x0010
        /*0054*/ 	.byte	0x00, 0xf0, 0x11, 0x00


	//----- nvinfo : EIATTR_KPARAM_INFO
	.align		4
.L_81:
        /*0058*/ 	.byte	0x04, 0x17
        /*005a*/ 	.short	(.L_83 - .L_82)
.L_82:
        /*005c*/ 	.word	0x00000000
        /*0060*/ 	.short	0x0001
        /*0062*/ 	.short	0x0008
        /*0064*/ 	.byte	0x00, 0xf5, 0x21, 0x00


	//----- nvinfo : EIATTR_KPARAM_INFO
	.align		4
.L_83:
        /*0068*/ 	.byte	0x04, 0x17
        /*006a*/ 	.short	(.L_85 - .L_84)
.L_84:
        /*006c*/ 	.word	0x00000000
        /*0070*/ 	.short	0x0000
        /*0072*/ 	.short	0x0000
        /*0074*/ 	.byte	0x00, 0xf5, 0x21, 0x00


	//----- nvinfo : EIATTR_SPARSE_MMA_MASK
	.align		4
.L_85:
        /*0078*/ 	.byte	0x03, 0x50
        /*007a*/ 	.short	0x0000


	//----- nvinfo : EIATTR_MAXREG_COUNT
	.align		4
        /*007c*/ 	.byte	0x03, 0x1b
        /*007e*/ 	.short	0x00ff


	//----- nvinfo : EIATTR_MERCURY_ISA_VERSION
	.align		4
        /*0080*/ 	.byte	0x03, 0x5f
        /*0082*/ 	.short	0x0101


	//----- nvinfo : EIATTR_VRC_CTA_INIT_COUNT
	.align		4
        /*0084*/ 	.byte	0x02, 0x4a
	.zero		1
	.zero		1


	//----- nvinfo : EIATTR_EXIT_INSTR_OFFSETS
	.align		4
        /*0088*/ 	.byte	0x04, 0x1c
        /*008a*/ 	.short	(.L_87 - .L_86)


	//   ....[0]....
.L_86:
        /*008c*/ 	.word	0x000000d0


	//   ....[1]....
        /*0090*/ 	.word	0x00000260


	//   ....[2]....
        /*0094*/ 	.word	0x00000380


	//   ....[3]....
        /*0098*/ 	.word	0x000004b0


	//   ....[4]....
        /*009c*/ 	.word	0x000010c0


	//----- nvinfo : EIATTR_CRS_STACK_SIZE
	.align		4
.L_87:
        /*00a0*/ 	.byte	0x04, 0x1e
        /*00a2*/ 	.short	(.L_89 - .L_88)
.L_88:
        /*00a4*/ 	.word	0x00000000


	//----- nvinfo : EIATTR_CBANK_PARAM_SIZE
	.align		4
.L_89:
        /*00a8*/ 	.byte	0x03, 0x19
        /*00aa*/ 	.short	0x0024


	//----- nvinfo : EIATTR_PARAM_CBANK
	.align		4
        /*00ac*/ 	.byte	0x04, 0x0a
        /*00ae*/ 	.short	(.L_91 - .L_90)
	.align		4
.L_90:
        /*00b0*/ 	.word	index@(.nv.constant0._Z21PatchedSumImageKernelPdS_jjjjj)
        /*00b4*/ 	.short	0x0380
        /*00b6*/ 	.short	0x0024


	//----- nvinfo : EIATTR_SW_WAR
	.align		4
.L_91:
        /*00b8*/ 	.byte	0x04, 0x36
        /*00ba*/ 	.short	(.L_93 - .L_92)
.L_92:
        /*00bc*/ 	.word	0x00000008
.L_93:


//--------------------- .nv.info._Z27SquareErrorDerTrackerKernelPdS_S_jj --------------------------
	.section	.nv.info._Z27SquareErrorDerTrackerKernelPdS_S_jj,"",@"SHT_CUDA_INFO"
	.sectionflags	@""
	.align	4


	//----- nvinfo : EIATTR_CUDA_API_VERSION
	.align		4
        /*0000*/ 	.byte	0x04, 0x37
        /*0002*/ 	.short	(.L_95 - .L_94)
.L_94:
        /*0004*/ 	.word	0x00000082


	//----- nvinfo : EIATTR_KPARAM_INFO
	.align		4
.L_95:
        /*0008*/ 	.byte	0x04, 0x17
        /*000a*/ 	.short	(.L_97 - .L_96)
.L_96:
        /*000c*/ 	.word	0x00000000
        /*0010*/ 	.short	0x0004
        /*0012*/ 	.short	0x001c
        /*0014*/ 	.byte	0x00, 0xf0, 0x11, 0x00


	//----- nvinfo : EIATTR_KPARAM_INFO
	.align		4
.L_97:
        /*0018*/ 	.byte	0x04, 0x17
        /*001a*/ 	.short	(.L_99 - .L_98)
.L_98:
        /*001c*/ 	.word	0x00000000
        /*0020*/ 	.short	0x0003
        /*0022*/ 	.short	0x0018
        /*0024*/ 	.byte	0x00, 0xf0, 0x11, 0x00


	//----- nvinfo : EIATTR_KPARAM_INFO
	.align		4
.L_99:
        /*0028*/ 	.byte	0x04, 0x17
        /*002a*/ 	.short	(.L_101 - .L_100)
.L_100:
        /*002c*/ 	.word	0x00000000
        /*0030*/ 	.short	0x0002
        /*0032*/ 	.short	0x0010
        /*0034*/ 	.byte	0x00, 0xf5, 0x21, 0x00


	//----- nvinfo : EIATTR_KPARAM_INFO
	.align		4
.L_101:
        /*0038*/ 	.byte	0x04, 0x17
        /*003a*/ 	.short	(.L_103 - .L_102)
.L_102:
        /*003c*/ 	.word	0x00000000
        /*0040*/ 	.short	0x0001
        /*0042*/ 	.short	0x0008
        /*0044*/ 	.byte	0x00, 0xf5, 0x21, 0x00


	//----- nvinfo : EIATTR_KPARAM_INFO
	.align		4
.L_103:
        /*0048*/ 	.byte	0x04, 0x17
        /*004a*/ 	.short	(.L_105 - .L_104)
.L_104:
        /*004c*/ 	.word	0x00000000
        /*0050*/ 	.short	0x0000
        /*0052*/ 	.short	0x0000
        /*0054*/ 	.byte	0x00, 0xf5, 0x21, 0x00


	//----- nvinfo : EIATTR_SPARSE_MMA_MASK
	.align		4
.L_105:
        /*0058*/ 	.byte	0x03, 0x50
        /*005a*/ 	.short	0x0000


	//----- nvinfo : EIATTR_MAXREG_COUNT
	.align		4
        /*005c*/ 	.byte	0x03, 0x1b
        /*005e*/ 	.short	0x00ff


	//----- nvinfo : EIATTR_MERCURY_ISA_VERSION
	.align		4
        /*0060*/ 	.byte	0x03, 0x5f
        /*0062*/ 	.short	0x0101


	//----- nvinfo : EIATTR_VRC_CTA_INIT_COUNT
	.align		4
        /*0064*/ 	.byte	0x02, 0x4a
	.zero		1
	.zero		1


	//----- nvinfo : EIATTR_EXIT_INSTR_OFFSETS
	.align		4
        /*0068*/ 	.byte	0x04, 0x1c
        /*006a*/ 	.short	(.L_107 - .L_106)


	//   ....[0]....
.L_106:
        /*006c*/ 	.word	0x00000070


	//   ....[1]....
        /*0070*/ 	.word	0x00000370


	//----- nvinfo : EIATTR_CRS_STACK_SIZE
	.align		4
.L_107:
        /*0074*/ 	.byte	0x04, 0x1e
        /*0076*/ 	.short	(.L_109 - .L_108)
.L_108:
        /*0078*/ 	.word	0x00000000


	//----- nvinfo : EIATTR_CBANK_PARAM_SIZE
	.align		4
.L_109:
        /*007c*/ 	.byte	0x03, 0x19
        /*007e*/ 	.short	0x0020


	//----- nvinfo : EIATTR_PARAM_CBANK
	.align		4
        /*0080*/ 	.byte	0x04, 0x0a
        /*0082*/ 	.short	(.L_111 - .L_110)
	.align		4
.L_110:
        /*0084*/ 	.word	index@(.nv.constant0._Z27SquareErrorDerTrackerKernelPdS_S_jj)
        /*0088*/ 	.short	0x0380
        /*008a*/ 	.short	0x0020


	//----- nvinfo : EIATTR_SW_WAR
	.align		4
.L_111:
        /*008c*/ 	.byte	0x04, 0x36
        /*008e*/ 	.short	(.L_113 - .L_112)
.L_112:
        /*0090*/ 	.word	0x00000008
.L_113:


//--------------------- .nv.info._Z26rev_output_pred_map_kernelPdS_PKjj --------------------------
	.section	.nv.info._Z26rev_output_pred_map_kernelPdS_PKjj,"",@"SHT_CUDA_INFO"
	.sectionflags	@""
	.align	4


	//----- nvinfo : EIATTR_CUDA_API_VERSION
	.align		4
        /*0000*/ 	.byte	0x04, 0x37
        /*0002*/ 	.short	(.L_115 - .L_114)
.L_114:
        /*0004*/ 	.word	0x00000082


	//----- nvinfo : EIATTR_KPARAM_INFO
	.align		4
.L_115:
        /*0008*/ 	.byte	0x04, 0x17
        /*000a*/ 	.short	(.L_117 - .L_116)
.L_116:
        /*000c*/ 	.word	0x00000000
        /*0010*/ 	.short	0x0003
        /*0012*/ 	.short	0x0018
        /*0014*/ 	.byte	0x00, 0xf0, 0x11, 0x00


	//----- nvinfo : EIATTR_KPARAM_INFO
	.align		4
.L_117:
        /*0018*/ 	.byte	0x04, 0x17
        /*001a*/ 	.short	(.L_119 - .L_118)
.L_118:
        /*001c*/ 	.word	0x00000000
        /*0020*/ 	.short	0x0002
        /*0022*/ 	.short	0x0010
        /*0024*/ 	.byte	0x00, 0xf5, 0x21, 0x00


	//----- nvinfo : EIATTR_KPARAM_INFO
	.align		4
.L_119:
        /*0028*/ 	.byte	0x04, 0x17
        /*002a*/ 	.short	(.L_121 - .L_120)
.L_120:
        /*002c*/ 	.word	0x00000000
        /*0030*/ 	.short	0x0001
        /*0032*/ 	.short	0x0008
        /*0034*/ 	.byte	0x00, 0xf5, 0x21, 0x00


	//----- nvinfo : EIATTR_KPARAM_INFO
	.align		4
.L_121:
        /*0038*/ 	.byte	0x04, 0x17
        /*003a*/ 	.short	(.L_123 - .L_122)
.L_122:
        /*003c*/ 	.word	0x00000000
        /*0040*/ 	.short	0x0000
        /*0042*/ 	.short	0x0000
        /*0044*/ 	.byte	0x00, 0xf5, 0x21, 0x00


	//----- nvinfo : EIATTR_SPARSE_MMA_MASK
	.align		4
.L_123:
        /*0048*/ 	.byte	0x03, 0x50
        /*004a*/ 	.short	0x0000


	//----- nvinfo : EIATTR_MAXREG_COUNT
	.align		4
        /*004c*/ 	.byte	0x03, 0x1b
        /*004e*/ 	.short	0x00ff


	//----- nvinfo : EIATTR_MERCURY_ISA_VERSION
	.align		4
        /*0050*/ 	.byte	0x03, 0x5f
        /*0052*/ 	.short	0x0101


	//----- nvinfo : EIATTR_VRC_CTA_INIT_COUNT
	.align		4
        /*0054*/ 	.byte	0x02, 0x4a
	.zero		1
	.zero		1


	//----- nvinfo : EIATTR_EXIT_INSTR_OFFSETS
	.align		4
        /*0058*/ 	.byte	0x04, 0x1c
        /*005a*/ 	.short	(.L_125 - .L_124)


	//   ....[0]....
.L_124:
        /*005c*/ 	.word	0x00000070


	//   ....[1]....
        /*0060*/ 	.word	0x00000170


	//----- nvinfo : EIATTR_CRS_STACK_SIZE
	.align		4
.L_125:
        /*0064*/ 	.byte	0x04, 0x1e
        /*0066*/ 	.short	(.L_127 - .L_126)
.L_126:
        /*0068*/ 	.word	0x00000000


	//----- nvinfo : EIATTR_CBANK_PARAM_SIZE
	.align		4
.L_127:
        /*006c*/ 	.byte	0x03, 0x19
        /*006e*/ 	.short	0x001c


	//----- nvinfo : EIATTR_PARAM_CBANK
	.align		4
        /*0070*/ 	.byte	0x04, 0x0a
        /*0072*/ 	.short	(.L_129 - .L_128)
	.align		4
.L_128:
        /*0074*/ 	.word	index@(.nv.constant0._Z26rev_output_pred_map_kernelPdS_PKjj)
        /*0078*/ 	.short	0x0380
        /*007a*/ 	.short	0x001c


	//----- nvinfo : EIATTR_SW_WAR
	.align		4
.L_129:
        /*007c*/ 	.byte	0x04, 0x36
        /*007e*/ 	.short	(.L_131 - .L_130)
.L_130:
        /*0080*/ 	.word	0x00000008
.L_131:


//--------------------- .nv.info._Z22output_pred_map_kernelPdS_PKjj --------------------------
	.section	.nv.info._Z22output_pred_map_kernelPdS_PKjj,"",@"SHT_CUDA_INFO"
	.sectionflags	@""
	.align	4


	//----- nvinfo : EIATTR_CUDA_API_VERSION
	.align		4
        /*0000*/ 	.byte	0x04, 0x37
        /*0002*/ 	.short	(.L_133 - .L_132)
.L_132:
        /*0004*/ 	.word	0x00000082


	//----- nvinfo : EIATTR_KPARAM_INFO
	.align		4
.L_133:
        /*0008*/ 	.byte	0x04, 0x17
        /*000a*/ 	.short	(.L_135 - .L_134)
.L_134:
        /*000c*/ 	.word	0x00000000
        /*0010*/ 	.short	0x0003
        /*0012*/ 	.short	0x0018
        /*0014*/ 	.byte	0x00, 0xf0, 0x11, 0x00


	//----- nvinfo : EIATTR_KPARAM_INFO
	.align		4
.L_135:
        /*0018*/ 	.byte	0x04, 0x17
        /*001a*/ 	.short	(.L_137 - .L_136)
.L_136:
        /*001c*/ 	.word	0x00000000
        /*0020*/ 	.short	0x0002
        /*0022*/ 	.short	0x0010
        /*0024*/ 	.byte	0x00, 0xf5, 0x21, 0x00


	//----- nvinfo : EIATTR_KPARAM_INFO
	.align		4
.L_137:
        /*0028*/ 	.byte	0x04, 0x17
        /*002a*/ 	.short	(.L_139 - .L_138)
.L_138:
        /*002c*/ 	.word	0x00000000
        /*0030*/ 	.short	0x0001
        /*0032*/ 	.short	0x0008
        /*0034*/ 	.byte	0x00, 0xf5, 0x21, 0x00


	//----- nvinfo : EIATTR_KPARAM_INFO
	.align		4
.L_139:
        /*0038*/ 	.byte	0x04, 0x17
        /*003a*/ 	.short	(.L_141 - .L_140)
.L_140:
        /*003c*/ 	.word	0x00000000
        /*0040*/ 	.short	0x0000
        /*0042*/ 	.short	0x0000
        /*0044*/ 	.byte	0x00, 0xf5, 0x21, 0x00


	//----- nvinfo : EIATTR_SPARSE_MMA_MASK
	.align		4
.L_141:
        /*0048*/ 	.byte	0x03, 0x50
        /*004a*/ 	.short	0x0000


	//----- nvinfo : EIATTR_MAXREG_COUNT
	.align		4
        /*004c*/ 	.byte	0x03, 0x1b
        /*004e*/ 	.short	0x00ff


	//----- nvinfo : EIATTR_MERCURY_ISA_VERSION
	.align		4
        /*0050*/ 	.byte	0x03, 0x5f
        /*0052*/ 	.short	0x0101


	//----- nvinfo : EIATTR_VRC_CTA_INIT_COUNT
	.align		4
        /*0054*/ 	.byte	0x02, 0x4a
	.zero		1
	.zero		1


	//----- nvinfo : EIATTR_EXIT_INSTR_OFFSETS
	.align		4
        /*0058*/ 	.byte	0x04, 0x1c
        /*005a*/ 	.short	(.L_143 - .L_142)


	//   ....[0]....
.L_142:
        /*005c*/ 	.word	0x00000070


	//   ....[1]....
        /*0060*/ 	.word	0x00000170


	//----- nvinfo : EIATTR_CRS_STACK_SIZE
	.align		4
.L_143:
        /*0064*/ 	.byte	0x04, 0x1e
        /*0066*/ 	.short	(.L_145 - .L_144)
.L_144:
        /*0068*/ 	.word	0x00000000


	//----- nvinfo : EIATTR_CBANK_PARAM_SIZE
	.align		4
.L_145:
        /*006c*/ 	.byte	0x03, 0x19
        /*006e*/ 	.short	0x001c


	//----- nvinfo : EIATTR_PARAM_CBANK
	.align		4
        /*0070*/ 	.byte	0x04, 0x0a
        /*0072*/ 	.short	(.L_147 - .L_146)
	.align		4
.L_146:
        /*0074*/ 	.word	index@(.nv.constant0._Z22output_pred_map_kernelPdS_PKjj)
        /*0078*/ 	.short	0x0380
        /*007a*/ 	.short	0x001c


	//----- nvinfo : EIATTR_SW_WAR
	.align		4
.L_147:
        /*007c*/ 	.byte	0x04, 0x36
        /*007e*/ 	.short	(.L_149 - .L_148)
.L_148:
        /*0080*/ 	.word	0x00000008
.L_149:


//--------------------- .nv.info._Z27gradient_inv_hid_map_kernelPdS_PKjj --------------------------
	.section	.nv.info._Z27gradient_inv_hid_map_kernelPdS_PKjj,"",@"SHT_CUDA_INFO"
	.sectionflags	@""
	.align	4


	//----- nvinfo : EIATTR_CUDA_API_VERSION
	.align		4
        /*0000*/ 	.byte	0x04, 0x37
        /*0002*/ 	.short	(.L_151 - .L_150)
.L_150:
        /*0004*/ 	.word	0x00000082


	//----- nvinfo : EIATTR_KPARAM_INFO
	.align		4
.L_151:
        /*0008*/ 	.byte	0x04, 0x17
        /*000a*/ 	.short	(.L_153 - .L_152)
.L_152:
        /*000c*/ 	.word	0x00000000
        /*0010*/ 	.short	0x0003
        /*0012*/ 	.short	0x0018
        /*0014*/ 	.byte	0x00, 0xf0, 0x11, 0x00


	//----- nvinfo : EIATTR_KPARAM_INFO
	.align		4
.L_153:
        /*0018*/ 	.byte	0x04, 0x17
        /*001a*/ 	.short	(.L_155 - .L_154)
.L_154:
        /*001c*/ 	.word	0x00000000
        /*0020*/ 	.short	0x0002
        /*0022*/ 	.short	0x0010
        /*0024*/ 	.byte	0x00, 0xf5, 0x21, 0x00


	//----- nvinfo : EIATTR_KPARAM_INFO
	.align		4
.L_155:
        /*0028*/ 	.byte	0x04, 0x17
        /*002a*/ 	.short	(.L_157 - .L_156)
.L_156:
        /*002c*/ 	.word	0x00000000
        /*0030*/ 	.short	0x0001
        /*0032*/ 	.short	0x0008
        /*0034*/ 	.byte	0x00, 0xf5, 0x21, 0x00


	//----- nvinfo : EIATTR_KPARAM_INFO
	.align		4
.L_157:
        /*0038*/ 	.byte	0x04, 0x17
        /*003a*/ 	.short	(.L_159 - .L_158)
.L_158:
        /*003c*/ 	.word	0x00000000
        /*0040*/ 	.short	0x0000
        /*0042*/ 	.short	0x0000
        /*0044*/ 	.byte	0x00, 0xf5, 0x21, 0x00


	//----- nvinfo : EIATTR_SPARSE_MMA_MASK
	.align		4
.L_159:
        /*0048*/ 	.byte	0x03, 0x50
        /*004a*/ 	.short	0x0000


	//----- nvinfo : EIATTR_MAXREG_COUNT
	.align		4
        /*004c*/ 	.byte	0x03, 0x1b
        /*004e*/ 	.short	0x00ff


	//----- nvinfo : EIATTR_MERCURY_ISA_VERSION
	.align		4
        /*0050*/ 	.byte	0x03, 0x5f
        /*0052*/ 	.short	0x0101


	//----- nvinfo : EIATTR_VRC_CTA_INIT_COUNT
	.align		4
        /*0054*/ 	.byte	0x02, 0x4a
	.zero		1
	.zero		1


	//----- nvinfo : EIATTR_EXIT_INSTR_OFFSETS
	.align		4
        /*0058*/ 	.byte	0x04, 0x1c
        /*005a*/ 	.short	(.L_161 - .L_160)


	//   ....[0]....
.L_160:
        /*005c*/ 	.word	0x00000070


	//   ....[1]....
        /*0060*/ 	.word	0x000001c0


	//----- nvinfo : EIATTR_CRS_STACK_SIZE
	.align		4
.L_161:
        /*0064*/ 	.byte	0x04, 0x1e
        /*0066*/ 	.short	(.L_163 - .L_162)
.L_162:
        /*0068*/ 	.word	0x00000000


	//----- nvinfo : EIATTR_CBANK_PARAM_SIZE
	.align		4
.L_163:
        /*006c*/ 	.byte	0x03, 0x19
        /*006e*/ 	.short	0x001c


	//----- nvinfo : EIATTR_PARAM_CBANK
	.align		4
        /*0070*/ 	.byte	0x04, 0x0a
        /*0072*/ 	.short	(.L_165 - .L_164)
	.align		4
.L_164:
        /*0074*/ 	.word	index@(.nv.constant0._Z27gradient_inv_hid_map_kernelPdS_PKjj)
        /*0078*/ 	.short	0x0380
        /*007a*/ 	.short	0x001c


	//----- nvinfo : EIATTR_SW_WAR
	.align		4
.L_165:
        /*007c*/ 	.byte	0x04, 0x36
        /*007e*/ 	.short	(.L_167 - .L_166)
.L_166:
        /*0080*/ 	.word	0x00000008
.L_167:


//--------------------- .nv.info._Z31hidden_map_to_full_input_kernelPdPKdPKij --------------------------
	.section	.nv.info._Z31hidden_map_to_full_input_kernelPdPKdPKij,"",@"SHT_CUDA_INFO"
	.sectionflags	@""
	.align	4


	//----- nvinfo : EIATTR_CUDA_API_VERSION
	.align		4
        /*0000*/ 	.byte	0x04, 0x37
        /*0002*/ 	.short	(.L_169 - .L_168)
.L_168:
        /*0004*/ 	.word	0x00000082


	//----- nvinfo : EIATTR_KPARAM_INFO
	.align		4
.L_169:
        /*0008*/ 	.byte	0x04, 0x17
        /*000a*/ 	.short	(.L_171 - .L_170)
.L_170:
        /*000c*/ 	.word	0x00000000
        /*0010*/ 	.short	0x0003
        /*0012*/ 	.short	0x0018
        /*0014*/ 	.byte	0x00, 0xf0, 0x11, 0x00


	//----- nvinfo : EIATTR_KPARAM_INFO
	.align		4
.L_171:
        /*0018*/ 	.byte	0x04, 0x17
        /*001a*/ 	.short	(.L_173 - .L_172)
.L_172:
        /*001c*/ 	.word	0x00000000
        /*0020*/ 	.short	0x0002
        /*0022*/ 	.short	0x0010
        /*0024*/ 	.byte	0x00, 0xf5, 0x21, 0x00


	//----- nvinfo : EIATTR_KPARAM_INFO
	.align		4
.L_173:
        /*0028*/ 	.byte	0x04, 0x17
        /*002a*/ 	.short	(.L_175 - .L_174)
.L_174:
        /*002c*/ 	.word	0x00000000
        /*0030*/ 	.short	0x0001
        /*0032*/ 	.short	0x0008
        /*0034*/ 	.byte	0x00, 0xf5, 0x21, 0x00


	//----- nvinfo : EIATTR_KPARAM_INFO
	.align		4
.L_175:
        /*0038*/ 	.byte	0x04, 0x17
        /*003a*/ 	.short	(.L_177 - .L_176)
.L_176:
        /*003c*/ 	.word	0x00000000
        /*0040*/ 	.short	0x0000
        /*0042*/ 	.short	0x0000
        /*0044*/ 	.byte	0x00, 0xf5, 0x21, 0x00


	//----- nvinfo : EIATTR_SPARSE_MMA_MASK
	.align		4
.L_177:
        /*0048*/ 	.byte	0x03, 0x50
        /*004a*/ 	.short	0x0000


	//----- nvinfo : EIATTR_MAXREG_COUNT
	.align		4
        /*004c*/ 	.byte	0x03, 0x1b
        /*004e*/ 	.short	0x00ff


	//----- nvinfo : EIATTR_MERCURY_ISA_VERSION
	.align		4
        /*0050*/ 	.byte	0x03, 0x5f
        /*0052*/ 	.short	0x0101


	//----- nvinfo : EIATTR_VRC_CTA_INIT_COUNT
	.align		4
        /*0054*/ 	.byte	0x02, 0x4a
	.zero		1
	.zero		1


	//----- nvinfo : EIATTR_EXIT_INSTR_OFFSETS
	.align		4
        /*0058*/ 	.byte	0x04, 0x1c
        /*005a*/ 	.short	(.L_179 - .L_178)


	//   ....[0]....
.L_178:
        /*005c*/ 	.word	0x00000070


	//   ....[1]....
        /*0060*/ 	.word	0x000001c0


	//----- nvinfo : EIATTR_CRS_STACK_SIZE
	.align		4
.L_179:
        /*0064*/ 	.byte	0x04, 0x1e
        /*0066*/ 	.short	(.L_181 - .L_180)
.L_180:
        /*0068*/ 	.word	0x00000000


	//----- nvinfo : EIATTR_CBANK_PARAM_SIZE
	.align		4
.L_181:
        /*006c*/ 	.byte	0x03, 0x19
        /*006e*/ 	.short	0x001c


	//----- nvinfo : EIATTR_PARAM_CBANK
	.align		4
        /*0070*/ 	.byte	0x04, 0x0a
        /*0072*/ 	.short	(.L_183 - .L_182)
	.align		4
.L_182:
        /*0074*/ 	.word	index@(.nv.constant0._Z31hidden_map_to_full_input_kernelPdPKdPKij)
        /*0078*/ 	.short	0x0380
        /*007a*/ 	.short	0x001c


	//----- nvinfo : EIATTR_SW_WAR
	.align		4
.L_183:
        /*007c*/ 	.byte	0x04, 0x36
        /*007e*/ 	.short	(.L_185 - .L_184)
.L_184:
        /*0080*/ 	.word	0x00000008
.L_185:


//--------------------- .nv.info._Z21full_input_map_kernelPdS_PKjj --------------------------
	.section	.nv.info._Z21full_input_map_kernelPdS_PKjj,"",@"SHT_CUDA_INFO"
	.sectionflags	@""
	.align	4


	//----- nvinfo : EIATTR_CUDA_API_VERSION
	.align		4
        /*0000*/ 	.byte	0x04, 0x37
        /*0002*/ 	.short	(.L_187 - .L_186)
.L_186:
        /*0004*/ 	.word	0x00000082


	//----- nvinfo : EIATTR_KPARAM_INFO
	.align		4
.L_187:
        /*0008*/ 	.byte	0x04, 0x17
        /*000a*/ 	.short	(.L_189 - .L_188)
.L_188:
        /*000c*/ 	.word	0x00000000
        /*0010*/ 	.short	0x0003
        /*0012*/ 	.short	0x0018
        /*0014*/ 	.byte	0x00, 0xf0, 0x11, 0x00


	//----- nvinfo : EIATTR_KPARAM_INFO
	.align		4
.L_189:
        /*0018*/ 	.byte	0x04, 0x17
        /*001a*/ 	.short	(.L_191 - .L_190)
.L_190:
        /*001c*/ 	.word	0x00000000
        /*0020*/ 	.short	0x0002
        /*0022*/ 	.short	0x0010
        /*0024*/ 	.byte	0x00, 0xf5, 0x21, 0x00


	//----- nvinfo : EIATTR_KPARAM_INFO
	.align		4
.L_191:
        /*0028*/ 	.byte	0x04, 0x17
        /*002a*/ 	.short	(.L_193 - .L_192)
.L_192:
        /*002c*/ 	.word	0x00000000
        /*0030*/ 	.short	0x0001
        /*0032*/ 	.short	0x0008
        /*0034*/ 	.byte	0x00, 0xf5, 0x21, 0x00


	//----- nvinfo : EIATTR_KPARAM_INFO
	.align		4
.L_193:
        /*0038*/ 	.byte	0x04, 0x17
        /*003a*/ 	.short	(.L_195 - .L_194)
.L_194:
        /*003c*/ 	.word	0x00000000
        /*0040*/ 	.short	0x0000
        /*0042*/ 	.short	0x0000
        /*0044*/ 	.byte	0x00, 0xf5, 0x21, 0x00


	//----- nvinfo : EIATTR_SPARSE_MMA_MASK
	.align		4
.L_195:
        /*0048*/ 	.byte	0x03, 0x50
        /*004a*/ 	.short	0x0000


	//----- nvinfo : EIATTR_MAXREG_COUNT
	.align		4
        /*004c*/ 	.byte	0x03, 0x1b
        /*004e*/ 	.short	0x00ff


	//----- nvinfo : EIATTR_MERCURY_ISA_VERSION
	.align		4
        /*0050*/ 	.byte	0x03, 0x5f
        /*0052*/ 	.short	0x0101


	//----- nvinfo : EIATTR_VRC_CTA_INIT_COUNT
	.align		4
        /*0054*/ 	.byte	0x02, 0x4a
	.zero		1
	.zero		1


	//----- nvinfo : EIATTR_EXIT_INSTR_OFFSETS
	.align		4
        /*0058*/ 	.byte	0x04, 0x1c
        /*005a*/ 	.short	(.L_197 - .L_196)


	//   ....[0]....
.L_196:
        /*005c*/ 	.word	0x00000070


	//   ....[1]....
        /*0060*/ 	.word	0x00000170


	//----- nvinfo : EIATTR_CRS_STACK_SIZE
	.align		4
.L_197:
        /*0064*/ 	.byte	0x04, 0x1e
        /*0066*/ 	.short	(.L_199 - .L_198)
.L_198:
        /*0068*/ 	.word	0x00000000


	//----- nvinfo : EIATTR_CBANK_PARAM_SIZE
	.align		4
.L_199:
        /*006c*/ 	.byte	0x03, 0x19
        /*006e*/ 	.short	0x001c


	//----- nvinfo : EIATTR_PARAM_CBANK
	.align		4
        /*0070*/ 	.byte	0x04, 0x0a
        /*0072*/ 	.short	(.L_201 - .L_200)
	.align		4
.L_200:
        /*0074*/ 	.word	index@(.nv.constant0._Z21full_input_map_kernelPdS_PKjj)
        /*0078*/ 	.short	0x0380
        /*007a*/ 	.short	0x001c


	//----- nvinfo : EIATTR_SW_WAR
	.align		4
.L_201:
        /*007c*/ 	.byte	0x04, 0x36
        /*007e*/ 	.short	(.L_203 - .L_202)
.L_202:
        /*0080*/ 	.word	0x00000008
.L_203:


//--------------------- .nv.info._Z23tracker_avg_pool_kernelPdS_jj --------------------------
	.section	.nv.info._Z23tracker_avg_pool_kernelPdS_jj,"",@"SHT_CUDA_INFO"
	.sectionflags	@""
	.align	4


	//----- nvinfo : EIATTR_CUDA_API_VERSION
	.align		4
        /*0000*/ 	.byte	0x04, 0x37
        /*0002*/ 	.short	(.L_205 - .L_204)
.L_204:
        /*0004*/ 	.word	0x00000082


	//----- nvinfo : EIATTR_KPARAM_INFO
	.align		4
.L_205:
        /*0008*/ 	.byte	0x04, 0x17
        /*000a*/ 	.short	(.L_207 - .L_206)
.L_206:
        /*000c*/ 	.word	0x00000000
        /*0010*/ 	.short	0x0003
        /*0012*/ 	.short	0x0014
        /*0014*/ 	.byte	0x00, 0xf0, 0x11, 0x00


	//----- nvinfo : EIATTR_KPARAM_INFO
	.align		4
.L_207:
        /*0018*/ 	.byte	0x04, 0x17
        /*001a*/ 	.short	(.L_209 - .L_208)
.L_208:
        /*001c*/ 	.word	0x00000000
        /*0020*/ 	.short	0x0002
        /*0022*/ 	.short	0x0010
        /*0024*/ 	.byte	0x00, 0xf0, 0x11, 0x00


	//----- nvinfo : EIATTR_KPARAM_INFO
	.align		4
.L_209:
        /*0028*/ 	.byte	0x04, 0x17
        /*002a*/ 	.short	(.L_211 - .L_210)
.L_210:
        /*002c*/ 	.word	0x00000000
        /*0030*/ 	.short	0x0001
        /*0032*/ 	.short	0x0008
        /*0034*/ 	.byte	0x00, 0xf5, 0x21, 0x00


	//----- nvinfo : EIATTR_KPARAM_INFO
	.align		4
.L_211:
        /*0038*/ 	.byte	0x04, 0x17
        /*003a*/ 	.short	(.L_213 - .L_212)
.L_212:
        /*003c*/ 	.word	0x00000000
        /*0040*/ 	.short	0x0000
        /*0042*/ 	.short	0x0000
        /*0044*/ 	.byte	0x00, 0xf5, 0x21, 0x00


	//----- nvinfo : EIATTR_SPARSE_MMA_MASK
	.align		4
.L_213:
        /*0048*/ 	.byte	0x03, 0x50
        /*004a*/ 	.short	0x0000


	//----- nvinfo : EIATTR_MAXREG_COUNT
	.align		4
        /*004c*/ 	.byte	0x03, 0x1b
        /*004e*/ 	.short	0x00ff


	//----- nvinfo : EIATTR_MERCURY_ISA_VERSION
	.align		4
        /*0050*/ 	.byte	0x03, 0x5f
        /*0052*/ 	.short	0x0101


	//----- nvinfo : EIATTR_VRC_CTA_INIT_COUNT
	.align		4
        /*0054*/ 	.byte	0x02, 0x4a
	.zero		1
	.zero		1


	//----- nvinfo : EIATTR_EXIT_INSTR_OFFSETS
	.align		4
        /*0058*/ 	.byte	0x04, 0x1c
        /*005a*/ 	.short	(.L_215 - .L_214)


	//   ....[0]....
.L_214:
        /*005c*/ 	.word	0x00000070


	//   ....[1]....
        /*0060*/ 	.word	0x00000380


	//----- nvinfo : EIATTR_CRS_STACK_SIZE
	.align		4
.L_215:
        /*0064*/ 	.byte	0x04, 0x1e
        /*0066*/ 	.short	(.L_217 - .L_216)
.L_216:
        /*0068*/ 	.word	0x00000000


	//----- nvinfo : EIATTR_CBANK_PARAM_SIZE
	.align		4
.L_217:
        /*006c*/ 	.byte	0x03, 0x19
        /*006e*/ 	.short	0x0018


	//----- nvinfo : EIATTR_PARAM_CBANK
	.align		4
        /*0070*/ 	.byte	0x04, 0x0a
        /*0072*/ 	.short	(.L_219 - .L_218)
	.align		4
.L_218:
        /*0074*/ 	.word	index@(.nv.constant0._Z23tracker_avg_pool_kernelPdS_jj)
        /*0078*/ 	.short	0x0380
        /*007a*/ 	.short	0x0018


	//----- nvinfo : EIATTR_SW_WAR
	.align		4
.L_219:
        /*007c*/ 	.byte	0x04, 0x36
        /*007e*/ 	.short	(.L_221 - .L_220)
.L_220:
        /*0080*/ 	.word	0x00000008
.L_221:


//--------------------- .nv.info._Z17hid_append_kernelPdS_S_Pjjj --------------------------
	.section	.nv.info._Z17hid_append_kernelPdS_S_Pjjj,"",@"SHT_CUDA_INFO"
	.sectionflags	@""
	.align	4


	//----- nvinfo : EIATTR_CUDA_API_VERSION
	.align		4
        /*0000*/ 	.byte	0x04, 0x37
        /*0002*/ 	.short	(.L_223 - .L_222)
.L_222:
        /*0004*/ 	.word	0x00000082


	//----- nvinfo : EIATTR_KPARAM_INFO
	.align		4
.L_223:
        /*0008*/ 	.byte	0x04, 0x17
        /*000a*/ 	.short	(.L_225 - .L_224)
.L_224:
        /*000c*/ 	.word	0x00000000
        /*0010*/ 	.short	0x0005
        /*0012*/ 	.short	0x0024
        /*0014*/ 	.byte	0x00, 0xf0, 0x11, 0x00


	//----- nvinfo : EIATTR_KPARAM_INFO
	.align		4
.L_225:
        /*0018*/ 	.byte	0x04, 0x17
        /*001a*/ 	.short	(.L_227 - .L_226)
.L_226:
        /*001c*/ 	.word	0x00000000
        /*0020*/ 	.short	0x0004
        /*0022*/ 	.short	0x0020
        /*0024*/ 	.byte	0x00, 0xf0, 0x11, 0x00


	//----- nvinfo : EIATTR_KPARAM_INFO
	.align		4
.L_227:
        /*0028*/ 	.byte	0x04, 0x17
        /*002a*/ 	.short	(.L_229 - .L_228)
.L_228:
        /*002c*/ 	.word	0x00000000
        /*0030*/ 	.short	0x0003
        /*0032*/ 	.short	0x0018
        /*0034*/ 	.byte	0x00, 0xf5, 0x21, 0x00


	//----- nvinfo : EIATTR_KPARAM_INFO
	.align		4
.L_229:
        /*0038*/ 	.byte	0x04, 0x17
        /*003a*/ 	.short	(.L_231 - .L_230)
.L_230:
        /*003c*/ 	.word	0x00000000
        /*0040*/ 	.short	0x0002
        /*0042*/ 	.short	0x0010
        /*0044*/ 	.byte	0x00, 0xf5, 0x21, 0x00


	//----- nvinfo : EIATTR_KPARAM_INFO
	.align		4
.L_231:
        /*0048*/ 	.byte	0x04, 0x17
        /*004a*/ 	.short	(.L_233 - .L_232)
.L_232:
        /*004c*/ 	.word	0x00000000
        /*0050*/ 	.short	0x0001
        /*0052*/ 	.short	0x0008
        /*0054*/ 	.byte	0x00, 0xf5, 0x21, 0x00


	//----- nvinfo : EIATTR_KPARAM_INFO
	.align		4
.L_233:
        /*0058*/ 	.byte	0x04, 0x17
        /*005a*/ 	.short	(.L_235 - .L_234)
.L_234:
        /*005c*/ 	.word	0x00000000
        /*0060*/ 	.short	0x0000
        /*0062*/ 	.short	0x0000
        /*0064*/ 	.byte	0x00, 0xf5, 0x21, 0x00


	//----- nvinfo : EIATTR_SPARSE_MMA_MASK
	.align		4
.L_235:
        /*0068*/ 	.byte	0x03, 0x50
        /*006a*/ 	.short	0x0000


	//----- nvinfo : EIATTR_MAXREG_COUNT
	.align		4
        /*006c*/ 	.byte	0x03, 0x1b
        /*006e*/ 	.short	0x00ff


	//----- nvinfo : EIATTR_MERCURY_ISA_VERSION
	.align		4
        /*0070*/ 	.byte	0x03, 0x5f
        /*0072*/ 	.short	0x0101


	//----- nvinfo : EIATTR_VRC_CTA_INIT_COUNT
	.align		4
        /*0074*/ 	.byte	0x02, 0x4a
	.zero		1
	.zero		1


	//----- nvinfo : EIATTR_EXIT_INSTR_OFFSETS
	.align		4
        /*0078*/ 	.byte	0x04, 0x1c
        /*007a*/ 	.short	(.L_237 - .L_236)


	//   ....[0]....
.L_236:
        /*007c*/ 	.word	0x00000070


	//   ....[1]....
        /*0080*/ 	.word	0x00000210


	//----- nvinfo : EIATTR_CRS_STACK_SIZE
	.align		4
.L_237:
        /*0084*/ 	.byte	0x04, 0x1e
        /*0086*/ 	.short	(.L_239 - .L_238)
.L_238:
        /*0088*/ 	.word	0x00000000


	//----- nvinfo : EIATTR_CBANK_PARAM_SIZE
	.align		4
.L_239:
        /*008c*/ 	.byte	0x03, 0x19
        /*008e*/ 	.short	0x0028


	//----- nvinfo : EIATTR_PARAM_CBANK
	.align		4
        /*0090*/ 	.byte	0x04, 0x0a
        /*0092*/ 	.short	(.L_241 - .L_240)
	.align		4
.L_240:
        /*0094*/ 	.word	index@(.nv.constant0._Z17hid_append_kernelPdS_S_Pjjj)
        /*0098*/ 	.short	0x0380
        /*009a*/ 	.short	0x0028


	//----- nvinfo : EIATTR_SW_WAR
	.align		4
.L_241:
        /*009c*/ 	.byte	0x04, 0x36
        /*009e*/ 	.short	(.L_243 - .L_242)
.L_242:
        /*00a0*/ 	.word	0x00000008
.L_243:


//--------------------- .nv.info._Z15integral_kernelPdS_S_jd --------------------------
	.section	.nv.info._Z15integral_kernelPdS_S_jd,"",@"SHT_CUDA_INFO"
	.sectionflags	@""
	.align	4


	//----- nvinfo : EIATTR_CUDA_API_VERSION
	.align		4
        /*0000*/ 	.byte	0x04, 0x37
        /*0002*/ 	.short	(.L_245 - .L_244)
.L_244:
        /*0004*/ 	.word	0x00000082


	//----- nvinfo : EIATTR_KPARAM_INFO
	.align		4
.L_245:
        /*0008*/ 	.byte	0x04, 0x17
        /*000a*/ 	.short	(.L_247 - .L_246)
.L_246:
        /*000c*/ 	.word	0x00000000
        /*0010*/ 	.short	0x0004
        /*0012*/ 	.short	0x0020
        /*0014*/ 	.byte	0x00, 0xf0, 0x21, 0x00


	//----- nvinfo : EIATTR_KPARAM_INFO
	.align		4
.L_247:
        /*0018*/ 	.byte	0x04, 0x17
        /*001a*/ 	.short	(.L_249 - .L_248)
.L_248:
        /*001c*/ 	.word	0x00000000
        /*0020*/ 	.short	0x0003
        /*0022*/ 	.short	0x0018
        /*0024*/ 	.byte	0x00, 0xf0, 0x11, 0x00


	//----- nvinfo : EIATTR_KPARAM_INFO
	.align		4
.L_249:
        /*0028*/ 	.byte	0x04, 0x17
        /*002a*/ 	.short	(.L_251 - .L_250)
.L_250:
        /*002c*/ 	.word	0x00000000
        /*0030*/ 	.short	0x0002
        /*0032*/ 	.short	0x0010
        /*0034*/ 	.byte	0x00, 0xf5, 0x21, 0x00


	//----- nvinfo : EIATTR_KPARAM_INFO
	.align		4
.L_251:
        /*0038*/ 	.byte	0x04, 0x17
        /*003a*/ 	.short	(.L_253 - .L_252)
.L_252:
        /*003c*/ 	.word	0x00000000
        /*0040*/ 	.short	0x0001
        /*0042*/ 	.short	0x0008
        /*0044*/ 	.byte	0x00, 0xf5, 0x21, 0x00


	//----- nvinfo : EIATTR_KPARAM_INFO
	.align		4
.L_253:
        /*0048*/ 	.byte	0x04, 0x17
        /*004a*/ 	.short	(.L_255 - .L_254)
.L_254:
        /*004c*/ 	.word	0x00000000
        /*0050*/ 	.short	0x0000
        /*0052*/ 	.short	0x0000
        /*0054*/ 	.byte	0x00, 0xf5, 0x21, 0x00


	//----- nvinfo : EIATTR_SPARSE_MMA_MASK
	.align		4
.L_255:
        /*0058*/ 	.byte	0x03, 0x50
        /*005a*/ 	.short	0x0000


	//----- nvinfo : EIATTR_MAXREG_COUNT
	.align		4
        /*005c*/ 	.byte	0x03, 0x1b
        /*005e*/ 	.short	0x00ff


	//----- nvinfo : EIATTR_MERCURY_ISA_VERSION
	.align		4
        /*0060*/ 	.byte	0x03, 0x5f
        /*0062*/ 	.short	0x0101


	//----- nvinfo : EIATTR_VRC_CTA_INIT_COUNT
	.align		4
        /*0064*/ 	.byte	0x02, 0x4a
	.zero		1
	.zero		1


	//----- nvinfo : EIATTR_EXIT_INSTR_OFFSETS
	.align		4
        /*0068*/ 	.byte	0x04, 0x1c
        /*006a*/ 	.short	(.L_257 - .L_256)


	//   ....[0]....
.L_256:
        /*006c*/ 	.word	0x00000070


	//   ....[1]....
        /*0070*/ 	.word	0x000001a0


	//----- nvinfo : EIATTR_CRS_STACK_SIZE
	.align		4
.L_257:
        /*0074*/ 	.byte	0x04, 0x1e
        /*0076*/ 	.short	(.L_259 - .L_258)
.L_258:
        /*0078*/ 	.word	0x00000000


	//----- nvinfo : EIATTR_CBANK_PARAM_SIZE
	.align		4
.L_259:
        /*007c*/ 	.byte	0x03, 0x19
        /*007e*/ 	.short	0x0028


	//----- nvinfo : EIATTR_PARAM_CBANK
	.align		4
        /*0080*/ 	.byte	0x04, 0x0a
        /*0082*/ 	.short	(.L_261 - .L_260)
	.align		4
.L_260:
        /*0084*/ 	.word	index@(.nv.constant0._Z15integral_kernelPdS_S_jd)
        /*0088*/ 	.short	0x0380
        /*008a*/ 	.short	0x0028


	//----- nvinfo : EIATTR_SW_WAR
	.align		4
.L_261:
        /*008c*/ 	.byte	0x04, 0x36
        /*008e*/ 	.short	(.L_263 - .L_262)
.L_262:
        /*0090*/ 	.word	0x00000008
.L_263:


//--------------------- .nv.info._Z20der_and_error_kernelPdS_S_j --------------------------
	.section	.nv.info._Z20der_and_error_kernelPdS_S_j,"",@"SHT_CUDA_INFO"
	.sectionflags	@""
	.align	4


	//----- nvinfo : EIATTR_CUDA_API_VERSION
	.align		4
        /*0000*/ 	.byte	0x04, 0x37
        /*0002*/ 	.short	(.L_265 - .L_264)
.L_264:
        /*0004*/ 	.word	0x00000082


	//----- nvinfo : EIATTR_KPARAM_INFO
	.align		4
.L_265:
        /*0008*/ 	.byte	0x04, 0x17
        /*000a*/ 	.short	(.L_267 - .L_266)
.L_266:
        /*000c*/ 	.word	0x00000000
        /*0010*/ 	.short	0x0003
        /*0012*/ 	.short	0x0018
        /*0014*/ 	.byte	0x00, 0xf0, 0x11, 0x00


	//----- nvinfo : EIATTR_KPARAM_INFO
	.align		4
.L_267:
        /*0018*/ 	.byte	0x04, 0x17
        /*001a*/ 	.short	(.L_269 - .L_268)
.L_268:
        /*001c*/ 	.word	0x00000000
        /*0020*/ 	.short	0x0002
        /*0022*/ 	.short	0x0010
        /*0024*/ 	.byte	0x00, 0xf5, 0x21, 0x00


	//----- nvinfo : EIATTR_KPARAM_INFO
	.align		4
.L_269:
        /*0028*/ 	.byte	0x04, 0x17
        /*002a*/ 	.short	(.L_271 - .L_270)
.L_270:
        /*002c*/ 	.word	0x00000000
        /*0030*/ 	.short	0x0001
        /*0032*/ 	.short	0x0008
        /*0034*/ 	.byte	0x00, 0xf5, 0x21, 0x00


	//----- nvinfo : EIATTR_KPARAM_INFO
	.align		4
.L_271:
        /*0038*/ 	.byte	0x04, 0x17
        /*003a*/ 	.short	(.L_273 - .L_272)
.L_272:
        /*003c*/ 	.word	0x00000000
        /*0040*/ 	.short	0x0000
        /*0042*/ 	.short	0x0000
        /*0044*/ 	.byte	0x00, 0xf5, 0x21, 0x00


	//----- nvinfo : EIATTR_SPARSE_MMA_MASK
	.align		4
.L_273:
        /*0048*/ 	.byte	0x03, 0x50
        /*004a*/ 	.short	0x0000


	//----- nvinfo : EIATTR_MAXREG_COUNT
	.align		4
        /*004c*/ 	.byte	0x03, 0x1b
        /*004e*/ 	.short	0x00ff


	//----- nvinfo : EIATTR_MERCURY_ISA_VERSION
	.align		4
        /*0050*/ 	.byte	0x03, 0x5f
        /*0052*/ 	.short	0x0101


	//----- nvinfo : EIATTR_VRC_CTA_INIT_COUNT
	.align		4
        /*0054*/ 	.byte	0x02, 0x4a
	.zero		1
	.zero		1


	//----- nvinfo : EIATTR_EXIT_INSTR_OFFSETS
	.align		4
        /*0058*/ 	.byte	0x04, 0x1c
        /*005a*/ 	.short	(.L_275 - .L_274)


	//   ....[0]....
.L_274:
        /*005c*/ 	.word	0x00000070


	//   ....[1]....
        /*0060*/ 	.word	0x000001a0


	//----- nvinfo : EIATTR_CRS_STACK_SIZE
	.align		4
.L_275:
        /*0064*/ 	.byte	0x04, 0x1e
        /*0066*/ 	.short	(.L_277 - .L_276)
.L_276:
        /*0068*/ 	.word	0x00000000


	//----- nvinfo : EIATTR_CBANK_PARAM_SIZE
	.align		4
.L_277:
        /*006c*/ 	.byte	0x03, 0x19
        /*006e*/ 	.short	0x001c


	//----- nvinfo : EIATTR_PARAM_CBANK
	.align		4
        /*0070*/ 	.byte	0x04, 0x0a
        /*0072*/ 	.short	(.L_279 - .L_278)
	.align		4
.L_278:
        /*0074*/ 	.word	index@(.nv.constant0._Z20der_and_error_kernelPdS_S_j)
        /*0078*/ 	.short	0x0380
        /*007a*/ 	.short	0x001c


	//----- nvinfo : EIATTR_SW_WAR
	.align		4
.L_279:
        /*007c*/ 	.byte	0x04, 0x36
        /*007e*/ 	.short	(.L_281 - .L_280)
.L_280:
        /*0080*/ 	.word	0x00000008
.L_281:


//--------------------- .nv.callgraph             --------------------------
	.section	.nv.callgraph,"",@"SHT_CUDA_CALLGRAPH"
	.align	4
	.sectionentsize	8
	.align		4
        /*0000*/ 	.word	0x00000000
	.align		4
        /*0004*/ 	.word	0xffffffff
	.align		4
        /*0008*/ 	.word	0x00000000
	.align		4
        /*000c*/ 	.word	0xfffffffe
	.align		4
        /*0010*/ 	.word	0x00000000
	.align		4
        /*0014*/ 	.word	0xfffffffd
	.align		4
        /*0018*/ 	.word	0x00000000
	.align		4
        /*001c*/ 	.word	0xfffffffc


//--------------------- .text._Z21PatchedSumImageKernelPdS_jjjjj --------------------------
	.section	.text._Z21PatchedSumImageKernelPdS_jjjjj,"ax",@progbits
	.align	128
        .global         _Z21PatchedSumImageKernelPdS_jjjjj
        .type           _Z21PatchedSumImageKernelPdS_jjjjj,@function
        .size           _Z21PatchedSumImageKernelPdS_jjjjj,(.L_x_73 - _Z21PatchedSumImageKernelPdS_jjjjj)
        .other          _Z21PatchedSumImageKernelPdS_jjjjj,@"STO_CUDA_ENTRY STV_DEFAULT"
_Z21PatchedSumImageKernelPdS_jjjjj:
.text._Z21PatchedSumImageKernelPdS_jjjjj:
[----:B------:R-:W-:Y:S01]  /*0000*/  LDC R1, c[0x0][0x37c] ;  /* 0x0000df00ff017b82 */ /* 0x000fe20000000800 */
[----:B------:R-:W0:Y:S01]  /*0010*/  S2R R2, SR_TID.X ;  /* 0x0000000000027919 */ /* 0x000e220000002100 */
[----:B------:R-:W1:Y:S01]  /*0020*/  LDCU UR13, c[0x0][0x39c] ;  /* 0x00007380ff0d77ac */ /* 0x000e620008000800 */
[----:B------:R-:W0:Y:S01]  /*0030*/  S2R R3, SR_CTAID.X ;  /* 0x0000000000037919 */ /* 0x000e220000002500 */
[----:B------:R-:W1:Y:S01]  /*0040*/  LDCU.64 UR8, c[0x0][0x390] ;  /* 0x00007200ff0877ac */ /* 0x000e620008000a00 */
[----:B------:R-:W0:Y:S01]  /*0050*/  LDCU UR5, c[0x0][0x360] ;  /* 0x00006c00ff0577ac */ /* 0x000e220008000800 */
[----:B------:R-:W2:Y:S01]  /*0060*/  LDCU UR6, c[0x0][0x370] ;  /* 0x00006e00ff0677ac */ /* 0x000ea20008000800 */
[----:B-1----:R-:W-:Y:S01]  /*0070*/  UIADD3 UR4, UPT, UPT, UR8, 0x1, -UR13 ;  /* 0x0000000108047890 */ /* 0x002fe2000fffe80d */
[----:B------:R-:W1:Y:S01]  /*0080*/  LDCU UR8, c[0x0][0x364] ;  /* 0x00006c80ff0877ac */ /* 0x000e620008000800 */
[----:B0-----:R-:W-:Y:S01]  /*0090*/  IMAD R2, R3, UR5, R2 ;  /* 0x0000000503027c24 */ /* 0x001fe2000f8e0202 */
[----:B--2---:R-:W-:Y:S01]  /*00a0*/  UIMAD UR5, UR5, UR6, URZ ;  /* 0x00000006050572a4 */ /* 0x004fe2000f8e02ff */
[----:B------:R-:W0:Y:S03]  /*00b0*/  LDCU UR6, c[0x0][0x374] ;  /* 0x00006e80ff0677ac */ /* 0x000e260008000800 */
[----:B------:R-:W-:-:S13]  /*00c0*/  ISETP.GE.U32.AND P0, PT, R2, UR4, PT ;  /* 0x0000000402007c0c */ /* 0x000fda000bf06070 */
[----:B01----:R-:W-:Y:S05]  /*00d0*/  @P0 EXIT ;  /* 0x000000000000094d */ /* 0x003fea0003800000 */
[----:B------:R-:W0:Y:S01]  /*00e0*/  S2R R0, SR_TID.Y ;  /* 0x0000000000007919 */ /* 0x000e220000002200 */
[----:B------:R-:W1:Y:S01]  /*00f0*/  LDCU UR12, c[0x0][0x3a0] ;  /* 0x00007400ff0c77ac */ /* 0x000e620008000800 */
[----:B------:R-:W0:Y:S01]  /*0100*/  S2R R3, SR_CTAID.Y ;  /* 0x0000000000037919 */ /* 0x000e220000002600 */
[----:B------:R-:W-:Y:S01]  /*0110*/  UISETP.NE.AND UP0, UPT, UR13, URZ, UPT ;  /* 0x000000ff0d00728c */ /* 0x000fe2000bf05270 */
[----:B------:R-:W2:Y:S01]  /*0120*/  LDCU.64 UR10, c[0x0][0x358] ;  /* 0x00006b00ff0a77ac */ /* 0x000ea20008000a00 */
[----:B------:R-:W-:Y:S02]  /*0130*/  UIMAD UR6, UR8, UR6, URZ ;  /* 0x00000006080672a4 */ /* 0x000fe4000f8e02ff */
[----:B-1----:R-:W-:Y:S01]  /*0140*/  UIADD3 UR7, UPT, UPT, UR9, 0x1, -UR12 ;  /* 0x0000000109077890 */ /* 0x002fe2000fffe80c */
[----:B0-----:R-:W-:-:S04]  /*0150*/  IMAD R0, R3, UR8, R0 ;  /* 0x0000000803007c24 */ /* 0x001fc8000f8e0200 */
[----:B--2---:R-:W-:Y:S07]  /*0160*/  BRA.U UP0, `(.L_x_0) ;  /* 0x0000000100407547 */ /* 0x004fee000b800000 */
.L_x_4:
[----:B------:R-:W-:Y:S01]  /*0170*/  ISETP.GE.U32.AND P0, PT, R0, UR7, PT ;  /* 0x0000000700007c0c */ /* 0x000fe2000bf06070 */
[----:B------:R-:W-:-:S12]  /*0180*/  BSSY.RECONVERGENT B0, `(.L_x_1) ;  /* 0x000000a000007945 */ /* 0x000fd80003800200 */
[----:B-1----:R-:W-:Y:S05]  /*0190*/  @P0 BRA `(.L_x_2) ;  /* 0x0000000000200947 */ /* 0x002fea0003800000 */
[----:B------:R-:W0:Y:S01]  /*01a0*/  LDC.64 R6, c[0x0][0x388] ;  /* 0x0000e200ff067b82 */ /* 0x000e220000000a00 */
[----:B------:R-:W-:-:S07]  /*01b0*/  MOV R3, R0 ;  /* 0x0000000000037202 */ /* 0x000fce0000000f00 */
.L_x_3:
[C---:B-1----:R-:W-:Y:S01]  /*01c0*/  IMAD R5, R3.reuse, UR4, R2 ;  /* 0x0000000403057c24 */ /* 0x042fe2000f8e0202 */
[----:B------:R-:W-:-:S03]  /*01d0*/  IADD3 R3, PT, PT, R3, UR6, RZ ;  /* 0x0000000603037c10 */ /* 0x000fc6000fffe0ff */
[----:B0-----:R-:W-:Y:S01]  /*01e0*/  IMAD.WIDE.U32 R4, R5, 0x8, R6 ;  /* 0x0000000805047825 */ /* 0x001fe200078e0006 */
[----:B------:R-:W-:-:S04]  /*01f0*/  ISETP.GE.U32.AND P0, PT, R3, UR7, PT ;  /* 0x0000000703007c0c */ /* 0x000fc8000bf06070 */
[----:B------:R1:W-:Y:S09]  /*0200*/  STG.E.64 desc[UR10][R4.64], RZ ;  /* 0x000000ff04007986 */ /* 0x0003f2000c101b0a */
[----:B------:R-:W-:Y:S05]  /*0210*/  @!P0 BRA `(.L_x_3) ;  /* 0xfffffffc00e88947 */ /* 0x000fea000383ffff */
.L_x_2:
[----:B------:R-:W-:Y:S05]  /*0220*/  BSYNC.RECONVERGENT B0 ;  /* 0x0000000000007941 */ /* 0x000fea0003800200 */
.L_x_1:
[----:B------:R-:W-:-:S05]  /*0230*/  VIADD R2, R2, UR5 ;  /* 0x0000000502027c36 */ /* 0x000fca0008000000 */
[----:B------:R-:W-:-:S13]  /*0240*/  ISETP.GE.U32.AND P0, PT, R2, UR4, PT ;  /* 0x0000000402007c0c */ /* 0x000fda000bf06070 */
[----:B------:R-:W-:Y:S05]  /*0250*/  @!P0 BRA `(.L_x_4) ;  /* 0xfffffffc00c48947 */ /* 0x000fea000383ffff */
[----:B------:R-:W-:Y:S05]  /*0260*/  EXIT ;  /* 0x000000000000794d */ /* 0x000fea0003800000 */
.L_x_0:
[----:B------:R-:W-:-:S09]  /*0270*/  UISETP.NE.AND UP0, UPT, UR12, URZ, UPT ;  /* 0x000000ff0c00728c */ /* 0x000fd2000bf05270 */
[----:B------:R-:W-:Y:S05]  /*0280*/  BRA.U UP0, `(.L_x_5) ;  /* 0x0000000100407547 */ /* 0x000fea000b800000 */
.L_x_9:
[----:B------:R-:W-:Y:S01]  /*0290*/  ISETP.GE.U32.AND P0, PT, R0, UR7, PT ;  /* 0x0000000700007c0c */ /* 0x000fe2000bf06070 */
[----:B------:R-:W-:-:S12]  /*02a0*/  BSSY.RECONVERGENT B0, `(.L_x_6) ;  /* 0x000000a000007945 */ /* 0x000fd80003800200 */
[----:B------:R-:W-:Y:S05]  /*02b0*/  @P0 BRA `(.L_x_7) ;  /* 0x0000000000200947 */ /* 0x000fea0003800000 */
[----:B------:R-:W0:Y:S01]  /*02c0*/  LDC.64 R6, c[0x0][0x388] ;  /* 0x0000e200ff067b82 */ /* 0x000e220000000a00 */
[----:B------:R-:W-:-:S07]  /*02d0*/  MOV R3, R0 ;  /* 0x0000000000037202 */ /* 0x000fce0000000f00 */
.L_x_8:
[C---:B------:R-:W-:Y:S02]  /*02e0*/  IMAD R5, R3.reuse, UR4, R2 ;  /* 0x0000000403057c24 */ /* 0x040fe4000f8e0202 */
[----:B------:R-:W-:Y:S02]  /*02f0*/  VIADD R3, R3, UR6 ;  /* 0x0000000603037c36 */ /* 0x000fe40008000000 */
[----:B0-----:R-:W-:-:S03]  /*0300*/  IMAD.WIDE.U32 R4, R5, 0x8, R6 ;  /* 0x0000000805047825 */ /* 0x001fc600078e0006 */
[----:B------:R-:W-:Y:S02]  /*0310*/  ISETP.GE.U32.AND P0, PT, R3, UR7, PT ;  /* 0x0000000703007c0c */ /* 0x000fe4000bf06070 */
[----:B------:R1:W-:Y:S11]  /*0320*/  STG.E.64 desc[UR10][R4.64], RZ ;  /* 0x000000ff04007986 */ /* 0x0003f6000c101b0a */
[----:B-1----:R-:W-:Y:S05]  /*0330*/  @!P0 BRA `(.L_x_8) ;  /* 0xfffffffc00e88947 */ /* 0x002fea000383ffff */
.L_x_7:
[----:B------:R-:W-:Y:S05]  /*0340*/  BSYNC.RECONVERGENT B0 ;  /* 0x0000000000007941 */ /* 0x000fea0003800200 */
.L_x_6:
[----:B------:R-:W-:-:S04]  /*0350*/  IADD3 R2, PT, PT, R2, UR5, RZ ;  /* 0x0000000502027c10 */ /* 0x000fc8000fffe0ff */
[----:B------:R-:W-:-:S13]  /*0360*/  ISETP.GE.U32.AND P0, PT, R2, UR4, PT ;  /* 0x0000000402007c0c */ /* 0x000fda000bf06070 */
[----:B------:R-:W-:Y:S05]  /*0370*/  @!P0 BRA `(.L_x_9) ;  /* 0xfffffffc00c48947 */ /* 0x000fea000383ffff */
[----:B------:R-:W-:Y:S05]  /*0380*/  EXIT ;  /* 0x000000000000794d */ /* 0x000fea0003800000 */
.L_x_5:
[----:B------:R-:W0:Y:S02]  /*0390*/  LDC R6, c[0x0][0x398] ;  /* 0x0000e600ff067b82 */ /* 0x000e240000000800 */
[----:B0-----:R-:W-:-:S13]  /*03a0*/  ISETP.NE.AND P0, PT, R6, RZ, PT ;  /* 0x000000ff0600720c */ /* 0x001fda0003f05270 */
[----:B------:R-:W-:Y:S05]  /*03b0*/  @P0 BRA `(.L_x_10) ;  /* 0x0000000000400947 */ /* 0x000fea0003800000 */
.L_x_14:
[----:B------:R-:W-:Y:S01]  /*03c0*/  ISETP.GE.U32.AND P0, PT, R0, UR7, PT ;  /* 0x0000000700007c0c */ /* 0x000fe2000bf06070 */
[----:B------:R-:W-:-:S12]  /*03d0*/  BSSY.RECONVERGENT B0, `(.L_x_11) ;  /* 0x000000a000007945 */ /* 0x000fd80003800200 */
[----:B-1----:R-:W-:Y:S05]  /*03e0*/  @P0 BRA `(.L_x_12) ;  /* 0x0000000000200947 */ /* 0x002fea0003800000 */
[----:B------:R-:W0:Y:S01]  /*03f0*/  LDC.64 R6, c[0x0][0x388] ;  /* 0x0000e200ff067b82 */ /* 0x000e220000000a00 */
[----:B------:R-:W-:-:S07]  /*0400*/  IMAD.MOV.U32 R3, RZ, RZ, R0 ;  /* 0x000000ffff037224 */ /* 0x000fce00078e0000 */
.L_x_13:
[C---:B-1----:R-:W-:Y:S01]  /*0410*/  IMAD R5, R3.reuse, UR4, R2 ;  /* 0x0000000403057c24 */ /* 0x042fe2000f8e0202 */
[----:B------:R-:W-:-:S03]  /*0420*/  IADD3 R3, PT, PT, R3, UR6, RZ ;  /* 0x0000000603037c10 */ /* 0x000fc6000fffe0ff */
[----:B0-----:R-:W-:Y:S01]  /*0430*/  IMAD.WIDE.U32 R4, R5, 0x8, R6 ;  /* 0x0000000805047825 */ /* 0x001fe200078e0006 */
[----:B------:R-:W-:-:S04]  /*0440*/  ISETP.GE.U32.AND P0, PT, R3, UR7, PT ;  /* 0x0000000703007c0c */ /* 0x000fc8000bf06070 */
[----:B------:R1:W-:Y:S09]  /*0450*/  STG.E.64 desc[UR10][R4.64], RZ ;  /* 0x000000ff04007986 */ /* 0x0003f2000c101b0a */
[----:B------:R-:W-:Y:S05]  /*0460*/  @!P0 BRA `(.L_x_13) ;  /* 0xfffffffc00e88947 */ /* 0x000fea000383ffff */
.L_x_12:
[----:B------:R-:W-:Y:S05]  /*0470*/  BSYNC.RECONVERGENT B0 ;  /* 0x0000000000007941 */ /* 0x000fea0003800200 */
.L_x_11:
[----:B------:R-:W-:-:S04]  /*0480*/  IADD3 R2, PT, PT, R2, UR5, RZ ;  /* 0x0000000502027c10 */ /* 0x000fc8000fffe0ff */
[----:B------:R-:W-:-:S13]  /*0490*/  ISETP.GE.U32.AND P0, PT, R2, UR4, PT ;  /* 0x0000000402007c0c */ /* 0x000fda000bf06070 */
[----:B------:R-:W-:Y:S05]  /*04a0*/  @!P0 BRA `(.L_x_14) ;  /* 0xfffffffc00c48947 */ /* 0x000fea000383ffff */
[----:B------:R-:W-:Y:S05]  /*04b0*/  EXIT ;  /* 0x000000000000794d */ /* 0x000fea0003800000 */
.L_x_10:
[C---:B------:R-:W-:Y:S02]  /*04c0*/  LOP3.LUT R3, R6.reuse, 0xf, RZ, 0xc0, !PT ;  /* 0x0000000f06037812 */ /* 0x040fe400078ec0ff */
[----:B------:R-:W-:-:S03]  /*04d0*/  LOP3.LUT R4, R6, 0x7, RZ, 0xc0, !PT ;  /* 0x0000000706047812 */ /* 0x000fc600078ec0ff */
[----:B------:R-:W-:Y:S01]  /*04e0*/  VIADD R5, R3, 0xffffffff ;  /* 0xffffffff03057836 */ /* 0x000fe20000000000 */
[----:B------:R-:W-:-:S04]  /*04f0*/  IADD3 R7, PT, PT, R4, -0x1, RZ ;  /* 0xffffffff04077810 */ /* 0x000fc80007ffe0ff */
[----:B------:R-:W-:Y:S02]  /*0500*/  ISETP.GE.U32.AND P0, PT, R5, 0x7, PT ;  /* 0x000000070500780c */ /* 0x000fe40003f06070 */
[C---:B------:R-:W-:Y:S02]  /*0510*/  LOP3.LUT R5, R6.reuse, 0xfffffff0, RZ, 0xc0, !PT ;  /* 0xfffffff006057812 */ /* 0x040fe400078ec0ff */
[----:B------:R-:W-:Y:S02]  /*0520*/  ISETP.GE.U32.AND P1, PT, R7, 0x3, PT ;  /* 0x000000030700780c */ /* 0x000fe40003f26070 */
[----:B------:R-:W-:Y:S02]  /*0530*/  LOP3.LUT R6, R6, 0x3, RZ, 0xc0, !PT ;  /* 0x0000000306067812 */ /* 0x000fe400078ec0ff */
[----:B------:R-:W-:-:S09]  /*0540*/  IADD3 R7, PT, PT, -R5, RZ, RZ ;  /* 0x000000ff05077210 */ /* 0x000fd20007ffe1ff */
.L_x_25:
[----:B------:R-:W-:Y:S01]  /*0550*/  ISETP.GE.U32.AND P2, PT, R0, UR7, PT ;  /* 0x0000000700007c0c */ /* 0x000fe2000bf46070 */
[----:B------:R-:W-:-:S12]  /*0560*/  BSSY.RECONVERGENT B0, `(.L_x_15) ;  /* 0x00000b0000007945 */ /* 0x000fd80003800200 */
[----:B0-----:R-:W-:Y:S05]  /*0570*/  @P2 BRA `(.L_x_16) ;  /* 0x0000000800b82947 */ /* 0x001fea0003800000 */
[----:B------:R-:W-:-:S07]  /*0580*/  IMAD.MOV.U32 R9, RZ, RZ, R0 ;  /* 0x000000ffff097224 */ /* 0x000fce00078e0000 */
.L_x_24:
[----:B0-----:R-:W-:Y:S01]  /*0590*/  HFMA2 R11, -RZ, RZ, 0, 0 ;  /* 0x00000000ff0b7431 */ /* 0x001fe200000001ff */
[----:B------:R-:W-:-:S07]  /*05a0*/  CS2R R16, SRZ ;  /* 0x0000000000107805 */ /* 0x000fce000001ff00 */
.L_x_23:
[----:B------:R-:W0:Y:S01]  /*05b0*/  LDCU UR5, c[0x0][0x39c] ;  /* 0x00007380ff0577ac */ /* 0x000e220008000800 */
[C---:B------:R-:W-:Y:S01]  /*05c0*/  IADD3 R10, PT, PT, R11.reuse, R2, RZ ;  /* 0x000000020b0a7210 */ /* 0x040fe20007ffe0ff */
[----:B------:R-:W-:Y:S01]  /*05d0*/  VIADD R11, R11, 0x1 ;  /* 0x000000010b0b7836 */ /* 0x000fe20000000000 */
[----:B------:R-:W-:-:S04]  /*05e0*/  MOV R22, RZ ;  /* 0x000000ff00167202 */ /* 0x000fc80000000f00 */
[----:B0-----:R-:W-:-:S13]  /*05f0*/  ISETP.NE.AND P2, PT, R11, UR5, PT ;  /* 0x000000050b007c0c */ /* 0x001fda000bf45270 */
.L_x_22:
[----:B------:R-:W0:Y:S01]  /*0600*/  LDC R23, c[0x0][0x398] ;  /* 0x0000e600ff177b82 */ /* 0x000e220000000800 */
[----:B------:R-:W1:Y:S01]  /*0610*/  LDCU UR8, c[0x0][0x3a0] ;  /* 0x00007400ff0877ac */ /* 0x000e620008000800 */
[C---:B------:R-:W-:Y:S01]  /*0620*/  IADD3 R13, PT, PT, R22.reuse, R9, RZ ;  /* 0x00000009160d7210 */ /* 0x040fe20007ffe0ff */
[----:B------:R-:W-:Y:S01]  /*0630*/  VIADD R22, R22, 0x1 ;  /* 0x0000000116167836 */ /* 0x000fe20000000000 */
[----:B------:R-:W-:Y:S01]  /*0640*/  MOV R8, RZ ;  /* 0x000000ff00087202 */ /* 0x000fe20000000f00 */
[----:B------:R-:W2:Y:S03]  /*0650*/  LDCU UR5, c[0x0][0x390] ;  /* 0x00007200ff0577ac */ /* 0x000ea60008000800 */
[----:B-1----:R-:W-:Y:S01]  /*0660*/  ISETP.NE.AND P3, PT, R22, UR8, PT ;  /* 0x0000000816007c0c */ /* 0x002fe2000bf65270 */
[----:B--2---:R-:W-:Y:S01]  /*0670*/  IMAD R24, R13, UR5, R10 ;  /* 0x000000050d187c24 */ /* 0x004fe2000f8e020a */
[----:B0-----:R-:W-:-:S13]  /*0680*/  ISETP.GE.U32.AND P4, PT, R23, 0x10, PT ;  /* 0x000000101700780c */ /* 0x001fda0003f86070 */
[----:B------:R-:W-:Y:S05]  /*0690*/  @!P4 BRA `(.L_x_17) ;  /* 0x00000004001cc947 */ /* 0x000fea0003800000 */
[----:B------:R-:W-:Y:S01]  /*06a0*/  IMAD R25, R24, R23, 0x7 ;  /* 0x0000000718197424 */ /* 0x000fe200078e0217 */
[----:B------:R-:W-:-:S07]  /*06b0*/  MOV R8, R7 ;  /* 0x0000000700087202 */ /* 0x000fce0000000f00 */
.L_x_18:
[----:B------:R-:W0:Y:S01]  /*06c0*/  LDC.64 R12, c[0x0][0x380] ;  /* 0x0000e000ff0c7b82 */ /* 0x000e220000000a00 */
[C---:B------:R-:W-:Y:S01]  /*06d0*/  VIADD R27, R25.reuse, 0xfffffff9 ;  /* 0xfffffff9191b7836 */ /* 0x040fe20000000000 */
[C---:B------:R-:W-:Y:S02]  /*06e0*/  IADD3 R21, PT, PT, R25.reuse, -0x6, RZ ;  /* 0xfffffffa19157810 */ /* 0x040fe40007ffe0ff */
[----:B------:R-:W-:Y:S01]  /*06f0*/  IADD3 R29, PT, PT, R25, -0x5, RZ ;  /* 0xfffffffb191d7810 */ /* 0x000fe20007ffe0ff */
[----:B0-----:R-:W-:-:S05]  /*0700*/  IMAD.WIDE.U32 R26, R27, 0x8, R12 ;  /* 0x000000081b1a7825 */ /* 0x001fca00078e000c */
[----:B------:R0:W2:Y:S01]  /*0710*/  LDG.E.64 R14, desc[UR10][R26.64] ;  /* 0x0000000a1a0e7981 */ /* 0x0000a2000c1e1b00 */
[----:B------:R-:W-:-:S06]  /*0720*/  IMAD.WIDE.U32 R20, R21, 0x8, R12 ;  /* 0x0000000815147825 */ /* 0x000fcc00078e000c */
[----:B------:R-:W3:Y:S01]  /*0730*/  LDG.E.64 R20, desc[UR10][R20.64] ;  /* 0x0000000a14147981 */ /* 0x000ee2000c1e1b00 */
[----:B------:R-:W-:-:S05]  /*0740*/  IMAD.WIDE.U32 R28, R29, 0x8, R12 ;  /* 0x000000081d1c7825 */ /* 0x000fca00078e000c */
[----:B------:R-:W4:Y:S01]  /*0750*/  LDG.E.64 R18, desc[UR10][R28.64] ;  /* 0x0000000a1c127981 */ /* 0x000f22000c1e1b00 */
[----:B0-----:R-:W-:-:S05]  /*0760*/  IADD3 R27, PT, PT, R25, -0x3, RZ ;  /* 0xfffffffd191b7810 */ /* 0x001fca0007ffe0ff */
[----:B------:R-:W-:Y:S01]  /*0770*/  IMAD.WIDE.U32 R26, R27, 0x8, R12 ;  /* 0x000000081b1a7825 */ /* 0x000fe200078e000c */
[----:B--2---:R-:W-:-:S03]  /*0780*/  DADD R16, R14, R16 ;  /* 0x000000000e107229 */ /* 0x004fc60000000010 */
[----:B------:R-:W-:-:S04]  /*0790*/  VIADD R15, R25, 0xfffffffc ;  /* 0xfffffffc190f7836 */ /* 0x000fc80000000000 */
[----:B------:R-:W-:Y:S01]  /*07a0*/  IMAD.WIDE.U32 R14, R15, 0x8, R12 ;  /* 0x000000080f0e7825 */ /* 0x000fe200078e000c */
[----:B---3--:R-:W-:-:S05]  /*07b0*/  DADD R16, R16, R20 ;  /* 0x0000000010107229 */ /* 0x008fca0000000014 */
[----:B------:R-:W2:Y:S01]  /*07c0*/  LDG.E.64 R14, desc[UR10][R14.64] ;  /* 0x0000000a0e0e7981 */ /* 0x000ea2000c1e1b00 */
[----:B------:R-:W-:Y:S02]  /*07d0*/  IADD3 R21, PT, PT, R25, -0x2, RZ ;  /* 0xfffffffe19157810 */ /* 0x000fe40007ffe0ff */
[----:B----4-:R-:W-:Y:S01]  /*07e0*/  DADD R16, R16, R18 ;  /* 0x0000000010107229 */ /* 0x010fe20000000012 */
[----:B------:R-:W3:Y:S02]  /*07f0*/  LDG.E.64 R18, desc[UR10][R26.64] ;  /* 0x0000000a1a127981 */ /* 0x000ee4000c1e1b00 */
[----:B------:R-:W-:-:S06]  /*0800*/  IMAD.WIDE.U32 R20, R21, 0x8, R12 ;  /* 0x0000000815147825 */ /* 0x000fcc00078e000c */
[----:B------:R-:W4:Y:S01]  /*0810*/  LDG.E.64 R20, desc[UR10][R20.64] ;  /* 0x0000000a14147981 */ /* 0x000f22000c1e1b00 */
[----:B------:R-:W-:-:S04]  /*0820*/  VIADD R29, R25, 0xffffffff ;  /* 0xffffffff191d7836 */ /* 0x000fc80000000000 */
[----:B------:R-:W-:Y:S01]  /*0830*/  IMAD.WIDE.U32 R28, R29, 0x8, R12 ;  /* 0x000000081d1c7825 */ /* 0x000fe200078e000c */
[----:B--2---:R-:W-:-:S04]  /*0840*/  DADD R14, R16, R14 ;  /* 0x00000000100e7229 */ /* 0x004fc8000000000e */
[----:B------:R0:W2:Y:S04]  /*0850*/  LDG.E.64 R16, desc[UR10][R28.64] ;  /* 0x0000000a1c107981 */ /* 0x0000a8000c1e1b00 */
[----:B---3--:R-:W-:Y:S01]  /*0860*/  DADD R18, R14, R18 ;  /* 0x000000000e127229 */ /* 0x008fe20000000012 */
[----:B------:R-:W-:-:S07]  /*0870*/  IMAD.WIDE.U32 R14, R25, 0x8, R12 ;  /* 0x00000008190e7825 */ /* 0x000fce00078e000c */
[----:B----4-:R-:W-:Y:S01]  /*0880*/  DADD R20, R18, R20 ;  /* 0x0000000012147229 */ /* 0x010fe20000000014 */
[----:B------:R-:W3:Y:S01]  /*0890*/  LDG.E.64 R14, desc[UR10][R14.64] ;  /* 0x0000000a0e0e7981 */ /* 0x000ee2000c1e1b00 */
[----:B------:R-:W-:-:S05]  /*08a0*/  IADD3 R19, PT, PT, R25, 0x1, RZ ;  /* 0x0000000119137810 */ /* 0x000fca0007ffe0ff */
[----:B------:R-:W-:-:S05]  /*08b0*/  IMAD.WIDE.U32 R26, R19, 0x8, R12 ;  /* 0x00000008131a7825 */ /* 0x000fca00078e000c */
[----:B------:R1:W4:Y:S01]  /*08c0*/  LDG.E.64 R18, desc[UR10][R26.64] ;  /* 0x0000000a1a127981 */ /* 0x000322000c1e1b00 */
[----:B0-----:R-:W-:-:S04]  /*08d0*/  VIADD R29, R25, 0x3 ;  /* 0x00000003191d7836 */ /* 0x001fc80000000000 */
[----:B------:R-:W-:Y:S01]  /*08e0*/  IMAD.WIDE.U32 R28, R29, 0x8, R12 ;  /* 0x000000081d1c7825 */ /* 0x000fe200078e000c */
[----:B--2---:R-:W-:Y:S01]  /*08f0*/  DADD R20, R20, R16 ;  /* 0x0000000014147229 */ /* 0x004fe20000000010 */
[----:B------:R-:W-:-:S05]  /*0900*/  IADD3 R17, PT, PT, R25, 0x2, RZ ;  /* 0x0000000219117810 */ /* 0x000fca0007ffe0ff */
[----:B------:R-:W-:-:S06]  /*0910*/  IMAD.WIDE.U32 R16, R17, 0x8, R12 ;  /* 0x0000000811107825 */ /* 0x000fcc00078e000c */
[----:B------:R-:W2:Y:S01]  /*0920*/  LDG.E.64 R16, desc[UR10][R16.64] ;  /* 0x0000000a10107981 */ /* 0x000ea2000c1e1b00 */
[----:B---3--:R-:W-:Y:S01]  /*0930*/  DADD R14, R20, R14 ;  /* 0x00000000140e7229 */ /* 0x008fe2000000000e */
[----:B------:R-:W-:-:S05]  /*0940*/  IADD3 R21, PT, PT, R25, 0x4, RZ ;  /* 0x0000000419157810 */ /* 0x000fca0007ffe0ff */
[----:B-1----:R-:W-:Y:S02]  /*0950*/  IMAD.WIDE.U32 R26, R21, 0x8, R12 ;  /* 0x00000008151a7825 */ /* 0x002fe400078e000c */
[----:B----4-:R-:W-:-:S03]  /*0960*/  DADD R18, R14, R18 ;  /* 0x000000000e127229 */ /* 0x010fc60000000012 */
[----:B------:R0:W3:Y:S04]  /*0970*/  LDG.E.64 R20, desc[UR10][R26.64] ;  /* 0x0000000a1a147981 */ /* 0x0000e8000c1e1b00 */
[----:B------:R-:W4:Y:S01]  /*0980*/  LDG.E.64 R14, desc[UR10][R28.64] ;  /* 0x0000000a1c0e7981 */ /* 0x000f22000c1e1b00 */
[C---:B0-----:R-:W-:Y:S01]  /*0990*/  IADD3 R27, PT, PT, R25.reuse, 0x8, RZ ;  /* 0x00000008191b7810 */ /* 0x041fe20007ffe0ff */
[----:B--2---:R-:W-:Y:S01]  /*09a0*/  DADD R16, R18, R16 ;  /* 0x0000000012107229 */ /* 0x004fe20000000010 */
[----:B------:R-:W-:-:S05]  /*09b0*/  IADD3 R19, PT, PT, R25, 0x5, RZ ;  /* 0x0000000519137810 */ /* 0x000fca0007ffe0ff */
[----:B------:R-:W-:-:S06]  /*09c0*/  IMAD.WIDE.U32 R18, R19, 0x8, R12 ;  /* 0x0000000813127825 */ /* 0x000fcc00078e000c */
[----:B------:R-:W2:Y:S01]  /*09d0*/  LDG.E.64 R18, desc[UR10][R18.64] ;  /* 0x0000000a12127981 */ /* 0x000ea2000c1e1b00 */
[----:B----4-:R-:W-:Y:S01]  /*09e0*/  DADD R14, R16, R14 ;  /* 0x00000000100e7229 */ /* 0x010fe2000000000e */
[----:B------:R-:W-:-:S04]  /*09f0*/  VIADD R17, R25, 0x6 ;  /* 0x0000000619117836 */ /* 0x000fc80000000000 */
[----:B------:R-:W-:-:S03]  /*0a00*/  IMAD.WIDE.U32 R16, R17, 0x8, R12 ;  /* 0x0000000811107825 */ /* 0x000fc600078e000c */
[----:B---3--:R-:W-:Y:S01]  /*0a10*/  DADD R20, R14, R20 ;  /* 0x000000000e147229 */ /* 0x008fe20000000014 */
[----:B------:R-:W-:Y:S02]  /*0a20*/  IADD3 R15, PT, PT, R25, 0x7, RZ ;  /* 0x00000007190f7810 */ /* 0x000fe40007ffe0ff */
[----:B------:R-:W3:Y:S03]  /*0a30*/  LDG.E.64 R16, desc[UR10][R16.64] ;  /* 0x0000000a10107981 */ /* 0x000ee6000c1e1b00 */
[----:B------:R-:W-:-:S04]  /*0a40*/  IMAD.WIDE.U32 R14, R15, 0x8, R12 ;  /* 0x000000080f0e7825 */ /* 0x000fc800078e000c */
[----:B------:R-:W-:Y:S02]  /*0a50*/  IMAD.WIDE.U32 R12, R27, 0x8, R12 ;  /* 0x000000081b0c7825 */ /* 0x000fe400078e000c */
[----:B------:R-:W4:Y:S04]  /*0a60*/  LDG.E.64 R14, desc[UR10][R14.64] ;  /* 0x0000000a0e0e7981 */ /* 0x000f28000c1e1b00 */
[----:B------:R-:W5:Y:S01]  /*0a70*/  LDG.E.64 R12, desc[UR10][R12.64] ;  /* 0x0000000a0c0c7981 */ /* 0x000f62000c1e1b00 */
[----:B------:R-:W-:-:S05]  /*0a80*/  VIADD R8, R8, 0x10 ;  /* 0x0000001008087836 */ /* 0x000fca0000000000 */
[----:B------:R-:W-:Y:S02]  /*0a90*/  ISETP.NE.AND P4, PT, R8, RZ, PT ;  /* 0x000000ff0800720c */ /* 0x000fe40003f85270 */
[----:B------:R-:W-:Y:S01]  /*0aa0*/  IADD3 R25, PT, PT, R25, 0x10, RZ ;  /* 0x0000001019197810 */ /* 0x000fe20007ffe0ff */
[----:B--2---:R-:W-:-:S08]  /*0ab0*/  DADD R20, R20, R18 ;  /* 0x0000000014147229 */ /* 0x004fd00000000012 */
[----:B---3--:R-:W-:-:S08]  /*0ac0*/  DADD R20, R20, R16 ;  /* 0x0000000014147229 */ /* 0x008fd00000000010 */
[----:B----4-:R-:W-:-:S08]  /*0ad0*/  DADD R20, R20, R14 ;  /* 0x0000000014147229 */ /* 0x010fd0000000000e */
[----:B-----5:R-:W-:Y:S01]  /*0ae0*/  DADD R16, R20, R12 ;  /* 0x0000000014107229 */ /* 0x020fe2000000000c */
[----:B------:R-:W-:Y:S10]  /*0af0*/  @P4 BRA `(.L_x_18) ;  /* 0xfffffff800f04947 */ /* 0x000ff4000383ffff */
[----:B------:R-:W-:-:S07]  /*0b00*/  MOV R8, R5 ;  /* 0x0000000500087202 */ /* 0x000fce0000000f00 */
.L_x_17:
[----:B------:R-:W-:-:S13]  /*0b10*/  ISETP.NE.AND P4, PT, R3, RZ, PT ;  /* 0x000000ff0300720c */ /* 0x000fda0003f85270 */
[----:B------:R-:W-:Y:S05]  /*0b20*/  @!P4 BRA `(.L_x_19) ;  /* 0x000000040028c947 */ /* 0x000fea0003800000 */
[----:B------:R-:W-:Y:S01]  /*0b30*/  ISETP.NE.AND P4, PT, R4, RZ, PT ;  /* 0x000000ff0400720c */ /* 0x000fe20003f85270 */
[----:B------:R-:W-:-:S12]  /*0b40*/  @!P0 BRA `(.L_x_20) ;  /* 0x0000000000888947 */ /* 0x000fd80003800000 */
[----:B------:R-:W0:Y:S01]  /*0b50*/  LDC.64 R12, c[0x0][0x380] ;  /* 0x0000e000ff0c7b82 */ /* 0x000e220000000a00 */
[----:B------:R-:W-:-:S04]  /*0b60*/  IMAD R25, R24, R23, R8 ;  /* 0x0000001718197224 */ /* 0x000fc800078e0208 */
[----:B0-----:R-:W-:-:S06]  /*0b70*/  IMAD.WIDE.U32 R18, R25, 0x8, R12 ;  /* 0x0000000819127825 */ /* 0x001fcc00078e000c */
[----:B------:R-:W2:Y:S01]  /*0b80*/  LDG.E.64 R18, desc[UR10][R18.64] ;  /* 0x0000000a12127981 */ /* 0x000ea2000c1e1b00 */
[C---:B------:R-:W-:Y:S01]  /*0b90*/  VIADD R15, R25.reuse, 0x1 ;  /* 0x00000001190f7836 */ /* 0x040fe20000000000 */
[----:B------:R-:W-:-:S03]  /*0ba0*/  IADD3 R29, PT, PT, R25, 0x2, RZ ;  /* 0x00000002191d7810 */ /* 0x000fc60007ffe0ff */
[----:B------:R-:W-:-:S06]  /*0bb0*/  IMAD.WIDE.U32 R14, R15, 0x8, R12 ;  /* 0x000000080f0e7825 */ /* 0x000fcc00078e000c */
[----:B------:R-:W3:Y:S01]  /*0bc0*/  LDG.E.64 R14, desc[UR10][R14.64] ;  /* 0x0000000a0e0e7981 */ /* 0x000ee2000c1e1b00 */
[----:B------:R-:W-:Y:S01]  /*0bd0*/  IMAD.WIDE.U32 R28, R29, 0x8, R12 ;  /* 0x000000081d1c7825 */ /* 0x000fe200078e000c */
[----:B------:R-:W-:-:S04]  /*0be0*/  IADD3 R27, PT, PT, R25, 0x3, RZ ;  /* 0x00000003191b7810 */ /* 0x000fc80007ffe0ff */
[----:B------:R-:W4:Y:S01]  /*0bf0*/  LDG.E.64 R20, desc[UR10][R28.64] ;  /* 0x0000000a1c147981 */ /* 0x000f22000c1e1b00 */
[----:B------:R-:W-:Y:S01]  /*0c00*/  IMAD.WIDE.U32 R26, R27, 0x8, R12 ;  /* 0x000000081b1a7825 */ /* 0x000fe200078e000c */
[----:B--2---:R-:W-:-:S04]  /*0c10*/  DADD R18, R16, R18 ;  /* 0x0000000010127229 */ /* 0x004fc80000000012 */
[----:B------:R-:W2:Y:S04]  /*0c20*/  LDG.E.64 R16, desc[UR10][R26.64] ;  /* 0x0000000a1a107981 */ /* 0x000ea8000c1e1b00 */
[----:B---3--:R-:W-:Y:S01]  /*0c30*/  DADD R18, R18, R14 ;  /* 0x0000000012127229 */ /* 0x008fe2000000000e */
[----:B------:R-:W-:-:S04]  /*0c40*/  VIADD R15, R25, 0x4 ;  /* 0x00000004190f7836 */ /* 0x000fc80000000000 */
[----:B------:R-:W-:-:S03]  /*0c50*/  IMAD.WIDE.U32 R14, R15, 0x8, R12 ;  /* 0x000000080f0e7825 */ /* 0x000fc600078e000c */
[----:B----4-:R-:W-:Y:S01]  /*0c60*/  DADD R20, R18, R20 ;  /* 0x0000000012147229 */ /* 0x010fe20000000014 */
[----:B------:R-:W-:Y:S02]  /*0c70*/  IADD3 R19, PT, PT, R25, 0x5, RZ ;  /* 0x0000000519137810 */ /* 0x000fe40007ffe0ff */
[----:B------:R-:W3:Y:S03]  /*0c80*/  LDG.E.64 R14, desc[UR10][R14.64] ;  /* 0x0000000a0e0e7981 */ /* 0x000ee6000c1e1b00 */
[----:B------:R-:W-:-:S06]  /*0c90*/  IMAD.WIDE.U32 R18, R19, 0x8, R12 ;  /* 0x0000000813127825 */ /* 0x000fcc00078e000c */
[----:B------:R-:W4:Y:S01]  /*0ca0*/  LDG.E.64 R18, desc[UR10][R18.64] ;  /* 0x0000000a12127981 */ /* 0x000f22000c1e1b00 */
[----:B--2---:R-:W-:Y:S01]  /*0cb0*/  DADD R16, R20, R16 ;  /* 0x0000000014107229 */ /* 0x004fe20000000010 */
[C---:B------:R-:W-:Y:S01]  /*0cc0*/  IADD3 R21, PT, PT, R25.reuse, 0x6, RZ ;  /* 0x0000000619157810 */ /* 0x040fe20007ffe0ff */
[----:B------:R-:W-:-:S04]  /*0cd0*/  VIADD R25, R25, 0x7 ;  /* 0x0000000719197836 */ /* 0x000fc80000000000 */
[----:B------:R-:W-:-:S04]  /*0ce0*/  IMAD.WIDE.U32 R20, R21, 0x8, R12 ;  /* 0x0000000815147825 */ /* 0x000fc800078e000c */
[----:B------:R-:W-:Y:S02]  /*0cf0*/  IMAD.WIDE.U32 R12, R25, 0x8, R12 ;  /* 0x00000008190c7825 */ /* 0x000fe400078e000c */
[----:B------:R-:W2:Y:S04]  /*0d00*/  LDG.E.64 R20, desc[UR10][R20.64] ;  /* 0x0000000a14147981 */ /* 0x000ea8000c1e1b00 */
[----:B------:R-:W5:Y:S01]  /*0d10*/  LDG.E.64 R12, desc[UR10][R12.64] ;  /* 0x0000000a0c0c7981 */ /* 0x000f62000c1e1b00 */
[----:B---3--:R-:W-:-:S08]  /*0d20*/  DADD R16, R16, R14 ;  /* 0x0000000010107229 */ /* 0x008fd0000000000e */
[----:B----4-:R-:W-:Y:S01]  /*0d30*/  DADD R16, R16, R18 ;  /* 0x0000000010107229 */ /* 0x010fe20000000012 */
[----:B------:R-:W-:-:S07]  /*0d40*/  IADD3 R8, PT, PT, R8, 0x8, RZ ;  /* 0x0000000808087810 */ /* 0x000fce0007ffe0ff */
[----:B--2---:R-:W-:-:S08]  /*0d50*/  DADD R16, R16, R20 ;  /* 0x0000000010107229 */ /* 0x004fd00000000014 */
[----:B-----5:R-:W-:-:S11]  /*0d60*/  DADD R16, R16, R12 ;  /* 0x0000000010107229 */ /* 0x020fd6000000000c */
.L_x_20:
[----:B------:R-:W-:Y:S05]  /*0d70*/  @!P4 BRA `(.L_x_19) ;  /* 0x000000000094c947 */ /* 0x000fea0003800000 */
[----:B------:R-:W-:Y:S01]  /*0d80*/  ISETP.NE.AND P4, PT, R6, RZ, PT ;  /* 0x000000ff0600720c */ /* 0x000fe20003f85270 */
[----:B------:R-:W-:-:S12]  /*0d90*/  @!P1 BRA `(.L_x_21) ;  /* 0x0000000000489947 */ /* 0x000fd80003800000 */
[----:B------:R-:W0:Y:S01]  /*0da0*/  LDC.64 R12, c[0x0][0x380] ;  /* 0x0000e000ff0c7b82 */ /* 0x000e220000000a00 */
[----:B------:R-:W-:-:S05]  /*0db0*/  IMAD R25, R24, R23, R8 ;  /* 0x0000001718197224 */ /* 0x000fca00078e0208 */
[C---:B------:R-:W-:Y:S01]  /*0dc0*/  IADD3 R19, PT, PT, R25.reuse, 0x1, RZ ;  /* 0x0000000119137810 */ /* 0x040fe20007ffe0ff */
[C---:B------:R-:W-:Y:S02]  /*0dd0*/  VIADD R15, R25.reuse, 0x2 ;  /* 0x00000002190f7836 */ /* 0x040fe40000000000 */
[----:B0-----:R-:W-:-:S05]  /*0de0*/  IMAD.WIDE.U32 R26, R25, 0x8, R12 ;  /* 0x00000008191a7825 */ /* 0x001fca00078e000c */
[----:B------:R-:W2:Y:S01]  /*0df0*/  LDG.E.64 R20, desc[UR10][R26.64] ;  /* 0x0000000a1a147981 */ /* 0x000ea2000c1e1b00 */
[----:B------:R-:W-:Y:S01]  /*0e00*/  IMAD.WIDE.U32 R18, R19, 0x8, R12 ;  /* 0x0000000813127825 */ /* 0x000fe200078e000c */
[----:B------:R-:W-:-:S03]  /*0e10*/  IADD3 R25, PT, PT, R25, 0x3, RZ ;  /* 0x0000000319197810 */ /* 0x000fc60007ffe0ff */
[--C-:B------:R-:W-:Y:S02]  /*0e20*/  IMAD.WIDE.U32 R14, R15, 0x8, R12.reuse ;  /* 0x000000080f0e7825 */ /* 0x100fe400078e000c */
[----:B------:R-:W3:Y:S02]  /*0e30*/  LDG.E.64 R18, desc[UR10][R18.64] ;  /* 0x0000000a12127981 */ /* 0x000ee4000c1e1b00 */
[----:B------:R-:W-:Y:S02]  /*0e40*/  IMAD.WIDE.U32 R12, R25, 0x8, R12 ;  /* 0x00000008190c7825 */ /* 0x000fe400078e000c */
[----:B------:R-:W4:Y:S04]  /*0e50*/  LDG.E.64 R14, desc[UR10][R14.64] ;  /* 0x0000000a0e0e7981 */ /* 0x000f28000c1e1b00 */
[----:B------:R-:W5:Y:S01]  /*0e60*/  LDG.E.64 R12, desc[UR10][R12.64] ;  /* 0x0000000a0c0c7981 */ /* 0x000f62000c1e1b00 */
[----:B------:R-:W-:Y:S01]  /*0e70*/  IADD3 R8, PT, PT, R8, 0x4, RZ ;  /* 0x0000000408087810 */ /* 0x000fe20007ffe0ff */
[----:B--2---:R-:W-:-:S08]  /*0e80*/  DADD R20, R16, R20 ;  /* 0x0000000010147229 */ /* 0x004fd00000000014 */
[----:B---3--:R-:W-:-:S08]  /*0e90*/  DADD R20, R20, R18 ;  /* 0x0000000014147229 */ /* 0x008fd00000000012 */
[----:B----4-:R-:W-:-:S08]  /*0ea0*/  DADD R20, R20, R14 ;  /* 0x0000000014147229 */ /* 0x010fd0000000000e */
[----:B-----5:R-:W-:-:S11]  /*0eb0*/  DADD R16, R20, R12 ;  /* 0x0000000014107229 */ /* 0x020fd6000000000c */
.L_x_21:
[----:B------:R-:W-:Y:S05]  /*0ec0*/  @!P4 BRA `(.L_x_19) ;  /* 0x000000000040c947 */ /* 0x000fea0003800000 */
[----:B------:R-:W0:Y:S01]  /*0ed0*/  LDC.64 R12, c[0x0][0x380] ;  /* 0x0000e000ff0c7b82 */ /* 0x000e220000000a00 */
[----:B------:R-:W-:-:S04]  /*0ee0*/  IMAD R19, R24, R23, R8 ;  /* 0x0000001718137224 */ /* 0x000fc800078e0208 */
[----:B0-----:R-:W-:-:S06]  /*0ef0*/  IMAD.WIDE.U32 R14, R19, 0x8, R12 ;  /* 0x00000008130e7825 */ /* 0x001fcc00078e000c */
[----:B------:R-:W2:Y:S01]  /*0f00*/  LDG.E.64 R14, desc[UR10][R14.64] ;  /* 0x0000000a0e0e7981 */ /* 0x000ea2000c1e1b00 */
[----:B------:R-:W-:Y:S01]  /*0f10*/  ISETP.NE.AND P4, PT, R6, 0x1, PT ;  /* 0x000000010600780c */ /* 0x000fe20003f85270 */
[----:B--2---:R-:W-:-:S12]  /*0f20*/  DADD R16, R16, R14 ;  /* 0x0000000010107229 */ /* 0x004fd8000000000e */
[----:B------:R-:W-:Y:S05]  /*0f30*/  @!P4 BRA `(.L_x_19) ;  /* 0x000000000024c947 */ /* 0x000fea0003800000 */
[----:B------:R-:W-:Y:S01]  /*0f40*/  ISETP.NE.AND P4, PT, R6, 0x2, PT ;  /* 0x000000020600780c */ /* 0x000fe20003f85270 */
[----:B------:R-:W-:-:S04]  /*0f50*/  VIADD R15, R19, 0x1 ;  /* 0x00000001130f7836 */ /* 0x000fc80000000000 */
[----:B------:R-:W-:-:S06]  /*0f60*/  IMAD.WIDE.U32 R14, R15, 0x8, R12 ;  /* 0x000000080f0e7825 */ /* 0x000fcc00078e000c */
[----:B------:R-:W2:Y:S02]  /*0f70*/  LDG.E.64 R14, desc[UR10][R14.64] ;  /* 0x0000000a0e0e7981 */ /* 0x000ea4000c1e1b00 */
[----:B------:R-:W-:-:S05]  /*0f80*/  @P4 IADD3 R19, PT, PT, R19, 0x2, RZ ;  /* 0x0000000213134810 */ /* 0x000fca0007ffe0ff */
[----:B------:R-:W-:-:S06]  /*0f90*/  @P4 IMAD.WIDE.U32 R12, R19, 0x8, R12 ;  /* 0x00000008130c4825 */ /* 0x000fcc00078e000c */
[----:B------:R-:W3:Y:S01]  /*0fa0*/  @P4 LDG.E.64 R12, desc[UR10][R12.64] ;  /* 0x0000000a0c0c4981 */ /* 0x000ee2000c1e1b00 */
[----:B--2---:R-:W-:-:S08]  /*0fb0*/  DADD R16, R16, R14 ;  /* 0x0000000010107229 */ /* 0x004fd0000000000e */
[----:B---3--:R-:W-:-:S11]  /*0fc0*/  @P4 DADD R16, R16, R12 ;  /* 0x0000000010104229 */ /* 0x008fd6000000000c */
.L_x_19:
[----:B------:R-:W-:Y:S05]  /*0fd0*/  @P3 BRA `(.L_x_22) ;  /* 0xfffffff400883947 */ /* 0x000fea000383ffff */
[----:B------:R-:W-:Y:S05]  /*0fe0*/  @P2 BRA `(.L_x_23) ;  /* 0xfffffff400702947 */ /* 0x000fea000383ffff */
[----:B------:R-:W0:Y:S01]  /*0ff0*/  LDC.64 R10, c[0x0][0x388] ;  /* 0x0000e200ff0a7b82 */ /* 0x000e220000000a00 */
[C---:B------:R-:W-:Y:S01]  /*1000*/  IMAD R13, R9.reuse, UR4, R2 ;  /* 0x00000004090d7c24 */ /* 0x040fe2000f8e0202 */
[----:B------:R-:W-:-:S04]  /*1010*/  IADD3 R9, PT, PT, R9, UR6, RZ ;  /* 0x0000000609097c10 */ /* 0x000fc8000fffe0ff */
[----:B------:R-:W-:Y:S01]  /*1020*/  ISETP.GE.U32.AND P2, PT, R9, UR7, PT ;  /* 0x0000000709007c0c */ /* 0x000fe2000bf46070 */
[----:B0-----:R-:W-:-:S05]  /*1030*/  IMAD.WIDE.U32 R10, R13, 0x8, R10 ;  /* 0x000000080d0a7825 */ /* 0x001fca00078e000a */
[----:B------:R0:W-:Y:S07]  /*1040*/  STG.E.64 desc[UR10][R10.64], R16 ;  /* 0x000000100a007986 */ /* 0x0001ee000c101b0a */
[----:B------:R-:W-:Y:S05]  /*1050*/  @!P2 BRA `(.L_x_24) ;  /* 0xfffffff4004ca947 */ /* 0x000fea000383ffff */
.L_x_16:
[----:B------:R-:W-:Y:S05]  /*1060*/  BSYNC.RECONVERGENT B0 ;  /* 0x0000000000007941 */ /* 0x000fea0003800200 */
.L_x_15:
[----:B------:R-:W1:Y:S01]  /*1070*/  LDCU UR5, c[0x0][0x360] ;  /* 0x00006c00ff0577ac */ /* 0x000e620008000800 */
[----:B------:R-:W1:Y:S02]  /*1080*/  LDC R9, c[0x0][0x370] ;  /* 0x0000dc00ff097b82 */ /* 0x000e640000000800 */
[----:B-1----:R-:W-:-:S05]  /*1090*/  IMAD R2, R9, UR5, R2 ;  /* 0x0000000509027c24 */ /* 0x002fca000f8e0202 */
[----:B------:R-:W-:-:S13]  /*10a0*/  ISETP.GE.U32.AND P2, PT, R2, UR4, PT ;  /* 0x0000000402007c0c */ /* 0x000fda000bf46070 */
[----:B------:R-:W-:Y:S05]  /*10b0*/  @!P2 BRA `(.L_x_25) ;  /* 0xfffffff40024a947 */ /* 0x000fea000383ffff */
[----:B------:R-:W-:Y:S05]  /*10c0*/  EXIT ;  /* 0x000000000000794d */ /* 0x000fea0003800000 */
.L_x_26:
[----:B------:R-:W-:-:S00]  /*10d0*/  BRA `(.L_x_26) ;  /* 0xfffffffc00fc7947 */ /* 0x000fc0000383ffff */
[----:B------:R-:W-:-:S00]  /*10e0*/  NOP ;  /* 0x0000000000007918 */ /* 0x000fc00000000000 */
        /* <DEDUP_REMOVED lines=9> */
.L_x_73:


//--------------------- .text._Z27SquareErrorDerTrackerKernelPdS_S_jj --------------------------
	.section	.text._Z27SquareErrorDerTrackerKernelPdS_S_jj,"ax",@progbits
	.align	128
        .global         _Z27SquareErrorDerTrackerKernelPdS_S_jj
        .type           _Z27SquareErrorDerTrackerKernelPdS_S_jj,@function
        .size           _Z27SquareErrorDerTrackerKernelPdS_S_jj,(.L_x_71 - _Z27SquareErrorDerTrackerKernelPdS_S_jj)
        .other          _Z27SquareErrorDerTrackerKernelPdS_S_jj,@"STO_CUDA_ENTRY STV_DEFAULT"
_Z27SquareErrorDerTrackerKernelPdS_S_jj:
.text._Z27SquareErrorDerTrackerKernelPdS_S_jj:
[----:B------:R-:W-:Y:S01]  /*0000*/  LDC R1, c[0x0][0x37c] ;  /* 0x0000df00ff017b82 */ /* 0x000fe20000000800 */
[----:B------:R-:W0:Y:S01]  /*0010*/  S2R R0, SR_CTAID.X ;  /* 0x0000000000007919 */ /* 0x000e220000002500 */
[----:B------:R-:W0:Y:S01]  /*0020*/  LDCU UR4, c[0x0][0x360] ;  /* 0x00006c00ff0477ac */ /* 0x000e220008000800 */
[----:B------:R-:W0:Y:S01]  /*0030*/  S2R R3, SR_TID.X ;  /* 0x0000000000037919 */ /* 0x000e220000002100 */
[----:B------:R-:W1:Y:S01]  /*0040*/  LDCU UR6, c[0x0][0x398] ;  /* 0x00007300ff0677ac */ /* 0x000e620008000800 */
[----:B0-----:R-:W-:-:S05]  /*0050*/  IMAD R0, R0, UR4, R3 ;  /* 0x0000000400007c24 */ /* 0x001fca000f8e0203 */
[----:B-1----:R-:W-:-:S13]  /*0060*/  ISETP.GE.U32.AND P0, PT, R0, UR6, PT ;  /* 0x0000000600007c0c */ /* 0x002fda000bf06070 */
[----:B------:R-:W-:Y:S05]  /*0070*/  @P0 EXIT ;  /* 0x000000000000094d */ /* 0x000fea0003800000 */
[----:B------:R-:W0:Y:S01]  /*0080*/  LDCU UR7, c[0x0][0x39c] ;  /* 0x00007380ff0777ac */ /* 0x000e220008000800 */
[----:B------:R-:W1:Y:S01]  /*0090*/  LDCU UR5, c[0x0][0x370] ;  /* 0x00006e00ff0577ac */ /* 0x000e620008000800 */
[----:B------:R-:W2:Y:S01]  /*00a0*/  LDCU.64 UR8, c[0x0][0x358] ;  /* 0x00006b00ff0877ac */ /* 0x000ea20008000a00 */
[----:B0-----:R-:W0:Y:S01]  /*00b0*/  I2F.F64.U32 R4, UR7 ;  /* 0x0000000700047d12 */ /* 0x001e220008201800 */
[----:B-1----:R-:W-:Y:S02]  /*00c0*/  UIMAD UR4, UR4, UR5, URZ ;  /* 0x00000005040472a4 */ /* 0x002fe4000f8e02ff */
[----:B--2---:R-:W-:-:S12]  /*00d0*/  UIMAD UR5, UR6, UR7, URZ ;  /* 0x00000007060572a4 */ /* 0x004fd8000f8e02ff */
.L_x_32:
[----:B------:R-:W-:Y:S01]  /*00e0*/  ISETP.GE.U32.AND P0, PT, R0, UR5, PT ;  /* 0x0000000500007c0c */ /* 0x000fe2000bf06070 */
[----:B------:R-:W-:-:S12]  /*00f0*/  BSSY.RECONVERGENT B0, `(.L_x_27) ;  /* 0x0000023000007945 */ /* 0x000fd80003800200 */
[----:B------:R-:W-:Y:S05]  /*0100*/  @P0 BRA `(.L_x_28) ;  /* 0x0000000000840947 */ /* 0x000fea0003800000 */
[----:B------:R-:W1:Y:S08]  /*0110*/  LDC.64 R2, c[0x0][0x380] ;  /* 0x0000e000ff027b82 */ /* 0x000e700000000a00 */
[----:B------:R-:W2:Y:S01]  /*0120*/  LDC.64 R6, c[0x0][0x388] ;  /* 0x0000e200ff067b82 */ /* 0x000ea20000000a00 */
[----:B-1----:R-:W-:-:S06]  /*0130*/  IMAD.WIDE.U32 R2, R0, 0x8, R2 ;  /* 0x0000000800027825 */ /* 0x002fcc00078e0002 */
[----:B------:R-:W3:Y:S01]  /*0140*/  LDG.E.64 R2, desc[UR8][R2.64] ;  /* 0x0000000802027981 */ /* 0x000ee2000c1e1b00 */
[----:B--2---:R-:W-:-:S06]  /*0150*/  IMAD.WIDE.U32 R6, R0, 0x8, R6 ;  /* 0x0000000800067825 */ /* 0x004fcc00078e0006 */
[----:B------:R-:W3:Y:S01]  /*0160*/  LDG.E.64 R6, desc[UR8][R6.64] ;  /* 0x0000000806067981 */ /* 0x000ee2000c1e1b00 */
[----:B0-----:R-:W0:Y:S01]  /*0170*/  MUFU.RCP64H R9, R5 ;  /* 0x0000000500097308 */ /* 0x001e220000001800 */
[----:B------:R-:W-:-:S06]  /*0180*/  IMAD.MOV.U32 R8, RZ, RZ, 0x1 ;  /* 0x00000001ff087424 */ /* 0x000fcc00078e00ff */
[----:B0-----:R-:W-:-:S08]  /*0190*/  DFMA R10, -R4, R8, 1 ;  /* 0x3ff00000040a742b */ /* 0x001fd00000000108 */
[----:B------:R-:W-:-:S08]  /*01a0*/  DFMA R10, R10, R10, R10 ;  /* 0x0000000a0a0a722b */ /* 0x000fd0000000000a */
[----:B------:R-:W-:-:S08]  /*01b0*/  DFMA R10, R8, R10, R8 ;  /* 0x0000000a080a722b */ /* 0x000fd00000000008 */
[----:B------:R-:W-:-:S08]  /*01c0*/  DFMA R12, -R4, R10, 1 ;  /* 0x3ff00000040c742b */ /* 0x000fd0000000010a */
[----:B------:R-:W-:Y:S01]  /*01d0*/  DFMA R12, R10, R12, R10 ;  /* 0x0000000c0a0c722b */ /* 0x000fe2000000000a */
[----:B------:R-:W-:Y:S01]  /*01e0*/  BSSY.RECONVERGENT B1, `(.L_x_29) ;  /* 0x000000b000017945 */ /* 0x000fe20003800200 */
[----:B---3--:R-:W-:-:S08]  /*01f0*/  DADD R8, R2, -R6 ;  /* 0x0000000002087229 */ /* 0x008fd00000000806 */
[----:B------:R-:W-:-:S08]  /*0200*/  DMUL R10, R8, R12 ;  /* 0x0000000c080a7228 */ /* 0x000fd00000000000 */
[----:B------:R-:W-:-:S08]  /*0210*/  DFMA R2, -R4, R10, R8 ;  /* 0x0000000a0402722b */ /* 0x000fd00000000108 */
[----:B------:R-:W-:Y:S01]  /*0220*/  DFMA R2, R12, R2, R10 ;  /* 0x000000020c02722b */ /* 0x000fe2000000000a */
[----:B------:R-:W-:-:S09]  /*0230*/  FSETP.GEU.AND P1, PT, |R9|, 6.5827683646048100446e-37, PT ;  /* 0x036000000900780b */ /* 0x000fd20003f2e200 */
[----:B------:R-:W-:-:S05]  /*0240*/  FFMA R6, RZ, R5, R3 ;  /* 0x00000005ff067223 */ /* 0x000fca0000000003 */
[----:B------:R-:W-:-:S13]  /*0250*/  FSETP.GT.AND P0, PT, |R6|, 1.469367938527859385e-39, PT ;  /* 0x001000000600780b */ /* 0x000fda0003f04200 */
[----:B------:R-:W-:Y:S05]  /*0260*/  @P0 BRA P1, `(.L_x_30) ;  /* 0x0000000000080947 */ /* 0x000fea0000800000 */
[----:B------:R-:W-:-:S07]  /*0270*/  MOV R10, 0x290 ;  /* 0x00000290000a7802 */ /* 0x000fce0000000f00 */
[----:B------:R-:W-:Y:S05]  /*0280*/  CALL.REL.NOINC `($__internal_0_$__cuda_sm20_div_rn_f64_full) ;  /* 0x00000000003c7944 */ /* 0x000fea0003c00000 */
.L_x_30:
[----:B------:R-:W-:Y:S05]  /*0290*/  BSYNC.RECONVERGENT B1 ;  /* 0x0000000000017941 */ /* 0x000fea0003800200 */
.L_x_29:
[----:B------:R-:W0:Y:S01]  /*02a0*/  LDC R10, c[0x0][0x398] ;  /* 0x0000e600ff0a7b82 */ /* 0x000e220000000800 */
[----:B------:R-:W-:-:S07]  /*02b0*/  IMAD.MOV.U32 R11, RZ, RZ, R0 ;  /* 0x000000ffff0b7224 */ /* 0x000fce00078e0000 */
[----:B------:R-:W1:Y:S02]  /*02c0*/  LDC.64 R8, c[0x0][0x390] ;  /* 0x0000e400ff087b82 */ /* 0x000e640000000a00 */
.L_x_31:
[----:B-1----:R-:W-:-:S04]  /*02d0*/  IMAD.WIDE.U32 R6, R11, 0x8, R8 ;  /* 0x000000080b067825 */ /* 0x002fc800078e0008 */
[----:B0-----:R-:W-:Y:S01]  /*02e0*/  IMAD.IADD R11, R11, 0x1, R10 ;  /* 0x000000010b0b7824 */ /* 0x001fe200078e020a */
[----:B------:R2:W-:Y:S04]  /*02f0*/  STG.E.64 desc[UR8][R6.64], R2 ;  /* 0x0000000206007986 */ /* 0x0005e8000c101b08 */
[----:B------:R-:W-:-:S13]  /*0300*/  ISETP.GE.U32.AND P0, PT, R11, UR5, PT ;  /* 0x000000050b007c0c */ /* 0x000fda000bf06070 */
[----:B--2---:R-:W-:Y:S05]  /*0310*/  @!P0 BRA `(.L_x_31) ;  /* 0xfffffffc00ec8947 */ /* 0x004fea000383ffff */
.L_x_28:
[----:B------:R-:W-:Y:S05]  /*0320*/  BSYNC.RECONVERGENT B0 ;  /* 0x0000000000007941 */ /* 0x000fea0003800200 */
.L_x_27:
[----:B------:R-:W1:Y:S01]  /*0330*/  LDCU UR6, c[0x0][0x398] ;  /* 0x00007300ff0677ac */ /* 0x000e620008000800 */
[----:B------:R-:W-:-:S05]  /*0340*/  VIADD R0, R0, UR4 ;  /* 0x0000000400007c36 */ /* 0x000fca0008000000 */
[----:B-1----:R-:W-:-:S13]  /*0350*/  ISETP.GE.U32.AND P0, PT, R0, UR6, PT ;  /* 0x0000000600007c0c */ /* 0x002fda000bf06070 */
[----:B------:R-:W-:Y:S05]  /*0360*/  @!P0 BRA `(.L_x_32) ;  /* 0xfffffffc005c8947 */ /* 0x000fea000383ffff */
[----:B------:R-:W-:Y:S05]  /*0370*/  EXIT ;  /* 0x000000000000794d */ /* 0x000fea0003800000 */
        .weak           $__internal_0_$__cuda_sm20_div_rn_f64_full
        .type           $__internal_0_$__cuda_sm20_div_rn_f64_full,@function
        .size           $__internal_0_$__cuda_sm20_div_rn_f64_full,(.L_x_71 - $__internal_0_$__cuda_sm20_div_rn_f64_full)
$__internal_0_$__cuda_sm20_div_rn_f64_full:
[C---:B------:R-:W-:Y:S01]  /*0380*/  FSETP.GEU.AND P0, PT, |R5|.reuse, 1.469367938527859385e-39, PT ;  /* 0x001000000500780b */ /* 0x040fe20003f0e200 */
[----:B------:R-:W-:Y:S01]  /*0390*/  IMAD.MOV.U32 R16, RZ, RZ, 0x1 ;  /* 0x00000001ff107424 */ /* 0x000fe200078e00ff */
[----:B------:R-:W-:Y:S01]  /*03a0*/  LOP3.LUT R6, R5, 0x800fffff, RZ, 0xc0, !PT ;  /* 0x800fffff05067812 */ /* 0x000fe200078ec0ff */
[----:B------:R-:W-:Y:S01]  /*03b0*/  BSSY.RECONVERGENT B2, `(.L_x_33) ;  /* 0x0000055000027945 */ /* 0x000fe20003800200 */
[C---:B------:R-:W-:Y:S02]  /*03c0*/  FSETP.GEU.AND P2, PT, |R9|.reuse, 1.469367938527859385e-39, PT ;  /* 0x001000000900780b */ /* 0x040fe40003f4e200 */
[----:B------:R-:W-:Y:S01]  /*03d0*/  LOP3.LUT R7, R6, 0x3ff00000, RZ, 0xfc, !PT ;  /* 0x3ff0000006077812 */ /* 0x000fe200078efcff */
[----:B------:R-:W-:Y:S01]  /*03e0*/  IMAD.MOV.U32 R6, RZ, RZ, R4 ;  /* 0x000000ffff067224 */ /* 0x000fe200078e0004 */
[----:B------:R-:W-:Y:S02]  /*03f0*/  LOP3.LUT R11, R9, 0x7ff00000, RZ, 0xc0, !PT ;  /* 0x7ff00000090b7812 */ /* 0x000fe400078ec0ff */
[----:B------:R-:W-:-:S03]  /*0400*/  LOP3.LUT R14, R5, 0x7ff00000, RZ, 0xc0, !PT ;  /* 0x7ff00000050e7812 */ /* 0x000fc600078ec0ff */
[----:B------:R-:W-:Y:S01]  /*0410*/  @!P0 DMUL R6, R4, 8.98846567431157953865e+307 ;  /* 0x7fe0000004068828 */ /* 0x000fe20000000000 */
[----:B------:R-:W-:-:S03]  /*0420*/  ISETP.GE.U32.AND P1, PT, R11, R14, PT ;  /* 0x0000000e0b00720c */ /* 0x000fc60003f26070 */
[----:B------:R-:W-:Y:S01]  /*0430*/  @!P2 LOP3.LUT R12, R5, 0x7ff00000, RZ, 0xc0, !PT ;  /* 0x7ff00000050ca812 */ /* 0x000fe200078ec0ff */
[----:B------:R-:W-:Y:S01]  /*0440*/  @!P2 IMAD.MOV.U32 R18, RZ, RZ, RZ ;  /* 0x000000ffff12a224 */ /* 0x000fe200078e00ff */
[----:B------:R-:W0:Y:S02]  /*0450*/  MUFU.RCP64H R17, R7 ;  /* 0x0000000700117308 */ /* 0x000e240000001800 */
[----:B------:R-:W-:Y:S01]  /*0460*/  @!P2 ISETP.GE.U32.AND P3, PT, R11, R12, PT ;  /* 0x0000000c0b00a20c */ /* 0x000fe20003f66070 */
[----:B------:R-:W-:-:S05]  /*0470*/  IMAD.MOV.U32 R12, RZ, RZ, 0x1ca00000 ;  /* 0x1ca00000ff0c7424 */ /* 0x000fca00078e00ff */
[----:B------:R-:W-:-:S04]  /*0480*/  @!P2 SEL R13, R12, 0x63400000, !P3 ;  /* 0x634000000c0da807 */ /* 0x000fc80005800000 */
[----:B------:R-:W-:-:S04]  /*0490*/  @!P2 LOP3.LUT R13, R13, 0x80000000, R9, 0xf8, !PT ;  /* 0x800000000d0da812 */ /* 0x000fc800078ef809 */
[----:B------:R-:W-:Y:S01]  /*04a0*/  @!P2 LOP3.LUT R19, R13, 0x100000, RZ, 0xfc, !PT ;  /* 0x001000000d13a812 */ /* 0x000fe200078efcff */
[----:B0-----:R-:W-:-:S08]  /*04b0*/  DFMA R2, R16, -R6, 1 ;  /* 0x3ff000001002742b */ /* 0x001fd00000000806 */
[----:B------:R-:W-:-:S08]  /*04c0*/  DFMA R2, R2, R2, R2 ;  /* 0x000000020202722b */ /* 0x000fd00000000002 */
[----:B------:R-:W-:Y:S01]  /*04d0*/  DFMA R16, R16, R2, R16 ;  /* 0x000000021010722b */ /* 0x000fe20000000010 */
[----:B------:R-:W-:Y:S01]  /*04e0*/  SEL R3, R12, 0x63400000, !P1 ;  /* 0x634000000c037807 */ /* 0x000fe20004800000 */
[----:B------:R-:W-:-:S03]  /*04f0*/  IMAD.MOV.U32 R2, RZ, RZ, R8 ;  /* 0x000000ffff027224 */ /* 0x000fc600078e0008 */
[----:B------:R-:W-:-:S03]  /*0500*/  LOP3.LUT R3, R3, 0x800fffff, R9, 0xf8, !PT ;  /* 0x800fffff03037812 */ /* 0x000fc600078ef809 */
[----:B------:R-:W-:-:S03]  /*0510*/  DFMA R20, R16, -R6, 1 ;  /* 0x3ff000001014742b */ /* 0x000fc60000000806 */
[----:B------:R-:W-:-:S05]  /*0520*/  @!P2 DFMA R2, R2, 2, -R18 ;  /* 0x400000000202a82b */ /* 0x000fca0000000812 */
[----:B------:R-:W-:Y:S01]  /*0530*/  DFMA R16, R16, R20, R16 ;  /* 0x000000141010722b */ /* 0x000fe20000000010 */
[----:B------:R-:W-:Y:S02]  /*0540*/  IMAD.MOV.U32 R21, RZ, RZ, R11 ;  /* 0x000000ffff157224 */ /* 0x000fe400078e000b */
[----:B------:R-:W-:Y:S01]  /*0550*/  IMAD.MOV.U32 R20, RZ, RZ, R14 ;  /* 0x000000ffff147224 */ /* 0x000fe200078e000e */
[----:B------:R-:W-:Y:S02]  /*0560*/  @!P0 LOP3.LUT R20, R7, 0x7ff00000, RZ, 0xc0, !PT ;  /* 0x7ff0000007148812 */ /* 0x000fe400078ec0ff */
[----:B------:R-:W-:Y:S02]  /*0570*/  @!P2 LOP3.LUT R21, R3, 0x7ff00000, RZ, 0xc0, !PT ;  /* 0x7ff000000315a812 */ /* 0x000fe400078ec0ff */
[----:B------:R-:W-:Y:S01]  /*0580*/  DMUL R18, R16, R2 ;  /* 0x0000000210127228 */ /* 0x000fe20000000000 */
[----:B------:R-:W-:Y:S02]  /*0590*/  VIADD R22, R20, 0xffffffff ;  /* 0xffffffff14167836 */ /* 0x000fe40000000000 */
[----:B------:R-:W-:-:S05]  /*05a0*/  VIADD R13, R21, 0xffffffff ;  /* 0xffffffff150d7836 */ /* 0x000fca0000000000 */
[----:B------:R-:W-:Y:S01]  /*05b0*/  DFMA R14, R18, -R6, R2 ;  /* 0x80000006120e722b */ /* 0x000fe20000000002 */
[----:B------:R-:W-:-:S04]  /*05c0*/  ISETP.GT.U32.AND P0, PT, R13, 0x7feffffe, PT ;  /* 0x7feffffe0d00780c */ /* 0x000fc80003f04070 */
[----:B------:R-:W-:-:S03]  /*05d0*/  ISETP.GT.U32.OR P0, PT, R22, 0x7feffffe, P0 ;  /* 0x7feffffe1600780c */ /* 0x000fc60000704470 */
[----:B------:R-:W-:-:S10]  /*05e0*/  DFMA R14, R16, R14, R18 ;  /* 0x0000000e100e722b */ /* 0x000fd40000000012 */
[----:B------:R-:W-:Y:S05]  /*05f0*/  @P0 BRA `(.L_x_34) ;  /* 0x00000000006c0947 */ /* 0x000fea0003800000 */
[----:B------:R-:W-:-:S04]  /*0600*/  LOP3.LUT R16, R5, 0x7ff00000, RZ, 0xc0, !PT ;  /* 0x7ff0000005107812 */ /* 0x000fc800078ec0ff */
[CC--:B------:R-:W-:Y:S02]  /*0610*/  VIADDMNMX R8, R11.reuse, -R16.reuse, 0xb9600000, !PT ;  /* 0xb96000000b087446 */ /* 0x0c0fe40007800910 */
[----:B------:R-:W-:Y:S02]  /*0620*/  ISETP.GE.U32.AND P0, PT, R11, R16, PT ;  /* 0x000000100b00720c */ /* 0x000fe40003f06070 */
[----:B------:R-:W-:Y:S02]  /*0630*/  VIMNMX R8, PT, PT, R8, 0x46a00000, PT ;  /* 0x46a0000008087848 */ /* 0x000fe40003fe0100 */
[----:B------:R-:W-:-:S05]  /*0640*/  SEL R11, R12, 0x63400000, !P0 ;  /* 0x634000000c0b7807 */ /* 0x000fca0004000000 */
[----:B------:R-:W-:Y:S02]  /*0650*/  IMAD.IADD R11, R8, 0x1, -R11 ;  /* 0x00000001080b7824 */ /* 0x000fe400078e0a0b */
[----:B------:R-:W-:Y:S02]  /*0660*/  IMAD.MOV.U32 R8, RZ, RZ, RZ ;  /* 0x000000ffff087224 */ /* 0x000fe400078e00ff */
[----:B------:R-:W-:-:S06]  /*0670*/  VIADD R9, R11, 0x7fe00000 ;  /* 0x7fe000000b097836 */ /* 0x000fcc0000000000 */
[----:B------:R-:W-:-:S10]  /*0680*/  DMUL R12, R14, R8 ;  /* 0x000000080e0c7228 */ /* 0x000fd40000000000 */
[----:B------:R-:W-:-:S13]  /*0690*/  FSETP.GTU.AND P0, PT, |R13|, 1.469367938527859385e-39, PT ;  /* 0x001000000d00780b */ /* 0x000fda0003f0c200 */
[----:B------:R-:W-:Y:S05]  /*06a0*/  @P0 BRA `(.L_x_35) ;  /* 0x0000000000940947 */ /* 0x000fea0003800000 */
[----:B------:R-:W-:Y:S01]  /*06b0*/  DFMA R2, R14, -R6, R2 ;  /* 0x800000060e02722b */ /* 0x000fe20000000002 */
[----:B------:R-:W-:-:S09]  /*06c0*/  IMAD.MOV.U32 R8, RZ, RZ, RZ ;  /* 0x000000ffff087224 */ /* 0x000fd200078e00ff */
[C---:B------:R-:W-:Y:S02]  /*06d0*/  FSETP.NEU.AND P0, PT, R3.reuse, RZ, PT ;  /* 0x000000ff0300720b */ /* 0x040fe40003f0d000 */
[----:B------:R-:W-:-:S04]  /*06e0*/  LOP3.LUT R7, R3, 0x80000000, R5, 0x48, !PT ;  /* 0x8000000003077812 */ /* 0x000fc800078e4805 */
[----:B------:R-:W-:-:S07]  /*06f0*/  LOP3.LUT R9, R7, R9, RZ, 0xfc, !PT ;  /* 0x0000000907097212 */ /* 0x000fce00078efcff */
[----:B------:R-:W-:Y:S05]  /*0700*/  @!P0 BRA `(.L_x_35) ;  /* 0x00000000007c8947 */ /* 0x000fea0003800000 */
[----:B------:R-:W-:Y:S01]  /*0710*/  IMAD.MOV R3, RZ, RZ, -R11 ;  /* 0x000000ffff037224 */ /* 0x000fe200078e0a0b */
[----:B------:R-:W-:Y:S01]  /*0720*/  DMUL.RP R8, R14, R8 ;  /* 0x000000080e087228 */ /* 0x000fe20000008000 */
[----:B------:R-:W-:-:S06]  /*0730*/  IMAD.MOV.U32 R2, RZ, RZ, RZ ;  /* 0x000000ffff027224 */ /* 0x000fcc00078e00ff */
[----:B------:R-:W-:-:S03]  /*0740*/  DFMA R2, R12, -R2, R14 ;  /* 0x800000020c02722b */ /* 0x000fc6000000000e */
[----:B------:R-:W-:-:S03]  /*0750*/  LOP3.LUT R7, R9, R7, RZ, 0x3c, !PT ;  /* 0x0000000709077212 */ /* 0x000fc600078e3cff */
[----:B------:R-:W-:-:S04]  /*0760*/  IADD3 R2, PT, PT, -R11, -0x43300000, RZ ;  /* 0xbcd000000b027810 */ /* 0x000fc80007ffe1ff */
[----:B------:R-:W-:-:S04]  /*0770*/  FSETP.NEU.AND P0, PT, |R3|, R2, PT ;  /* 0x000000020300720b */ /* 0x000fc80003f0d200 */
[----:B------:R-:W-:Y:S02]  /*0780*/  FSEL R12, R8, R12, !P0 ;  /* 0x0000000c080c7208 */ /* 0x000fe40004000000 */
[----:B------:R-:W-:Y:S01]  /*0790*/  FSEL R13, R7, R13, !P0 ;  /* 0x0000000d070d7208 */ /* 0x000fe20004000000 */
[----:B------:R-:W-:Y:S06]  /*07a0*/  BRA `(.L_x_35) ;  /* 0x0000000000547947 */ /* 0x000fec0003800000 */
.L_x_34:
[----:B------:R-:W-:-:S14]  /*07b0*/  DSETP.NAN.AND P0, PT, R8, R8, PT ;  /* 0x000000080800722a */ /* 0x000fdc0003f08000 */
[----:B------:R-:W-:Y:S05]  /*07c0*/  @P0 BRA `(.L_x_36) ;  /* 0x0000000000440947 */ /* 0x000fea0003800000 */
[----:B------:R-:W-:-:S14]  /*07d0*/  DSETP.NAN.AND P0, PT, R4, R4, PT ;  /* 0x000000040400722a */ /* 0x000fdc0003f08000 */
[----:B------:R-:W-:Y:S05]  /*07e0*/  @P0 BRA `(.L_x_37) ;  /* 0x0000000000300947 */ /* 0x000fea0003800000 */
[----:B------:R-:W-:Y:S01]  /*07f0*/  ISETP.NE.AND P0, PT, R21, R20, PT ;  /* 0x000000141500720c */ /* 0x000fe20003f05270 */
[----:B------:R-:W-:Y:S02]  /*0800*/  IMAD.MOV.U32 R12, RZ, RZ, 0x0 ;  /* 0x00000000ff0c7424 */ /* 0x000fe400078e00ff */
[----:B------:R-:W-:-:S10]  /*0810*/  IMAD.MOV.U32 R13, RZ, RZ, -0x80000 ;  /* 0xfff80000ff0d7424 */ /* 0x000fd400078e00ff */
[----:B------:R-:W-:Y:S05]  /*0820*/  @!P0 BRA `(.L_x_35) ;  /* 0x0000000000348947 */ /* 0x000fea0003800000 */
[----:B------:R-:W-:Y:S02]  /*0830*/  ISETP.NE.AND P0, PT, R21, 0x7ff00000, PT ;  /* 0x7ff000001500780c */ /* 0x000fe40003f05270 */
[----:B------:R-:W-:Y:S02]  /*0840*/  LOP3.LUT R13, R9, 0x80000000, R5, 0x48, !PT ;  /* 0x80000000090d7812 */ /* 0x000fe400078e4805 */
[----:B------:R-:W-:-:S13]  /*0850*/  ISETP.EQ.OR P0, PT, R20, RZ, !P0 ;  /* 0x000000ff1400720c */ /* 0x000fda0004702670 */
[----:B------:R-:W-:Y:S01]  /*0860*/  @P0 LOP3.LUT R2, R13, 0x7ff00000, RZ, 0xfc, !PT ;  /* 0x7ff000000d020812 */ /* 0x000fe200078efcff */
[----:B------:R-:W-:Y:S02]  /*0870*/  @!P0 IMAD.MOV.U32 R12, RZ, RZ, RZ ;  /* 0x000000ffff0c8224 */ /* 0x000fe400078e00ff */
[----:B------:R-:W-:Y:S02]  /*0880*/  @P0 IMAD.MOV.U32 R12, RZ, RZ, RZ ;  /* 0x000000ffff0c0224 */ /* 0x000fe400078e00ff */
[----:B------:R-:W-:Y:S01]  /*0890*/  @P0 IMAD.MOV.U32 R13, RZ, RZ, R2 ;  /* 0x000000ffff0d0224 */ /* 0x000fe200078e0002 */
[----:B------:R-:W-:Y:S06]  /*08a0*/  BRA `(.L_x_35) ;  /* 0x0000000000147947 */ /* 0x000fec0003800000 */
.L_x_37:
[----:B------:R-:W-:Y:S01]  /*08b0*/  LOP3.LUT R13, R5, 0x80000, RZ, 0xfc, !PT ;  /* 0x00080000050d7812 */ /* 0x000fe200078efcff */
[----:B------:R-:W-:Y:S01]  /*08c0*/  IMAD.MOV.U32 R12, RZ, RZ, R4 ;  /* 0x000000ffff0c7224 */ /* 0x000fe200078e0004 */
[----:B------:R-:W-:Y:S06]  /*08d0*/  BRA `(.L_x_35) ;  /* 0x0000000000087947 */ /* 0x000fec0003800000 */
.L_x_36:
[----:B------:R-:W-:Y:S01]  /*08e0*/  LOP3.LUT R13, R9, 0x80000, RZ, 0xfc, !PT ;  /* 0x00080000090d7812 */ /* 0x000fe200078efcff */
[----:B------:R-:W-:-:S07]  /*08f0*/  IMAD.MOV.U32 R12, RZ, RZ, R8 ;  /* 0x000000ffff0c7224 */ /* 0x000fce00078e0008 */
.L_x_35:
[----:B------:R-:W-:Y:S05]  /*0900*/  BSYNC.RECONVERGENT B2 ;  /* 0x0000000000027941 */ /* 0x000fea0003800200 */
.L_x_33:
[----:B------:R-:W-:Y:S02]  /*0910*/  IMAD.MOV.U32 R11, RZ, RZ, 0x0 ;  /* 0x00000000ff0b7424 */ /* 0x000fe400078e00ff */
[----:B------:R-:W-:Y:S02]  /*0920*/  IMAD.MOV.U32 R2, RZ, RZ, R12 ;  /* 0x000000ffff027224 */ /* 0x000fe400078e000c */
[----:B------:R-:W-:Y:S01]  /*0930*/  IMAD.MOV.U32 R3, RZ, RZ, R13 ;  /* 0x000000ffff037224 */ /* 0x000fe200078e000d */
[----:B------:R-:W-:Y:S06]  /*0940*/  RET.REL.NODEC R10 `(_Z27SquareErrorDerTrackerKernelPdS_S_jj) ;  /* 0xfffffff40aac7950 */ /* 0x000fec0003c3ffff */
.L_x_38:
        /* <DEDUP_REMOVED lines=11> */
.L_x_71:


//--------------------- .text._Z26rev_output_pred_map_kernelPdS_PKjj --------------------------
	.section	.text._Z26rev_output_pred_map_kernelPdS_PKjj,"ax",@progbits
	.align	128
        .global         _Z26rev_output_pred_map_kernelPdS_PKjj
        .type           _Z26rev_output_pred_map_kernelPdS_PKjj,@function
        .size           _Z26rev_output_pred_map_kernelPdS_PKjj,(.L_x_75 - _Z26rev_output_pred_map_kernelPdS_PKjj)
        .other          _Z26rev_output_pred_map_kernelPdS_PKjj,@"STO_CUDA_ENTRY STV_DEFAULT"
_Z26rev_output_pred_map_kernelPdS_PKjj:
.text._Z26rev_output_pred_map_kernelPdS_PKjj:
[----:B------:R-:W-:Y:S01]  /*0000*/  LDC R1, c[0x0][0x37c] ;  /* 0x0000df00ff017b82 */ /* 0x000fe20000000800 */
[----:B------:R-:W0:Y:S01]  /*0010*/  S2R R0, SR_TID.X ;  /* 0x0000000000007919 */ /* 0x000e220000002100 */
[----:B------:R-:W0:Y:S01]  /*0020*/  LDCU UR4, c[0x0][0x360] ;  /* 0x00006c00ff0477ac */ /* 0x000e220008000800 */
[----:B------:R-:W0:Y:S01]  /*0030*/  S2R R3, SR_CTAID.X ;  /* 0x0000000000037919 */ /* 0x000e220000002500 */
[----:B------:R-:W1:Y:S01]  /*0040*/  LDCU UR8, c[0x0][0x398] ;  /* 0x00007300ff0877ac */ /* 0x000e620008000800 */
[----:B0-----:R-:W-:-:S05]  /*0050*/  IMAD R0, R3, UR4, R0 ;  /* 0x0000000403007c24 */ /* 0x001fca000f8e0200 */
[----:B-1----:R-:W-:-:S13]  /*0060*/  ISETP.GE.U32.AND P0, PT, R0, UR8, PT ;  /* 0x0000000800007c0c */ /* 0x002fda000bf06070 */
[----:B------:R-:W-:Y:S05]  /*0070*/  @P0 EXIT ;  /* 0x000000000000094d */ /* 0x000fea0003800000 */
[----:B------:R-:W0:Y:S01]  /*0080*/  LDC.64 R10, c[0x0][0x390] ;  /* 0x0000e400ff0a7b82 */ /* 0x000e220000000a00 */
[----:B------:R-:W1:Y:S01]  /*0090*/  LDCU UR5, c[0x0][0x370] ;  /* 0x00006e00ff0577ac */ /* 0x000e620008000800 */
[----:B------:R-:W2:Y:S06]  /*00a0*/  LDCU.64 UR6, c[0x0][0x358] ;  /* 0x00006b00ff0677ac */ /* 0x000eac0008000a00 */
[----:B------:R-:W3:Y:S08]  /*00b0*/  LDC.64 R8, c[0x0][0x380] ;  /* 0x0000e000ff087b82 */ /* 0x000ef00000000a00 */
[----:B------:R-:W4:Y:S01]  /*00c0*/  LDC.64 R12, c[0x0][0x388] ;  /* 0x0000e200ff0c7b82 */ /* 0x000f220000000a00 */
[----:B-1----:R-:W-:-:S12]  /*00d0*/  UIMAD UR4, UR4, UR5, URZ ;  /* 0x00000005040472a4 */ /* 0x002fd8000f8e02ff */
.L_x_39:
[----:B0-----:R-:W-:-:S04]  /*00e0*/  IMAD.WIDE.U32 R4, R0, 0x4, R10 ;  /* 0x0000000400047825 */ /* 0x001fc800078e000a */
[C---:B-1-3--:R-:W-:Y:S02]  /*00f0*/  IMAD.WIDE.U32 R2, R0.reuse, 0x8, R8 ;  /* 0x0000000800027825 */ /* 0x04afe400078e0008 */
[----:B--2---:R-:W4:Y:S04]  /*0100*/  LDG.E R5, desc[UR6][R4.64] ;  /* 0x0000000604057981 */ /* 0x004f28000c1e1900 */
[----:B------:R-:W2:Y:S01]  /*0110*/  LDG.E.64 R2, desc[UR6][R2.64] ;  /* 0x0000000602027981 */ /* 0x000ea2000c1e1b00 */
[----:B------:R-:W-:-:S04]  /*0120*/  IADD3 R0, PT, PT, R0, UR4, RZ ;  /* 0x0000000400007c10 */ /* 0x000fc8000fffe0ff */
[----:B------:R-:W-:Y:S01]  /*0130*/  ISETP.GE.U32.AND P0, PT, R0, UR8, PT ;  /* 0x0000000800007c0c */ /* 0x000fe2000bf06070 */
[----:B----4-:R-:W-:-:S05]  /*0140*/  IMAD.WIDE.U32 R6, R5, 0x8, R12 ;  /* 0x0000000805067825 */ /* 0x010fca00078e000c */
[----:B--2---:R1:W-:Y:S07]  /*0150*/  STG.E.64 desc[UR6][R6.64], R2 ;  /* 0x0000000206007986 */ /* 0x0043ee000c101b06 */
[----:B------:R-:W-:Y:S05]  /*0160*/  @!P0 BRA `(.L_x_39) ;  /* 0xfffffffc00dc8947 */ /* 0x000fea000383ffff */
[----:B------:R-:W-:Y:S05]  /*0170*/  EXIT ;  /* 0x000000000000794d */ /* 0x000fea0003800000 */
.L_x_40:
        /* <DEDUP_REMOVED lines=16> */
.L_x_75:


//--------------------- .text._Z22output_pred_map_kernelPdS_PKjj --------------------------
	.section	.text._Z22output_pred_map_kernelPdS_PKjj,"ax",@progbits
	.align	128
        .global         _Z22output_pred_map_kernelPdS_PKjj
        .type           _Z22output_pred_map_kernelPdS_PKjj,@function
        .size           _Z22output_pred_map_kernelPdS_PKjj,(.L_x_76 - _Z22output_pred_map_kernelPdS_PKjj)
        .other          _Z22output_pred_map_kernelPdS_PKjj,@"STO_CUDA_ENTRY STV_DEFAULT"
_Z22output_pred_map_kernelPdS_PKjj:
.text._Z22output_pred_map_kernelPdS_PKjj:
        /* <DEDUP_REMOVED lines=14> */
.L_x_41:
[----:B0-----:R-:W-:-:S06]  /*00e0*/  IMAD.WIDE.U32 R2, R0, 0x4, R8 ;  /* 0x0000000400027825 */ /* 0x001fcc00078e0008 */
[----:B--2---:R-:W4:Y:S02]  /*00f0*/  LDG.E R3, desc[UR6][R2.64] ;  /* 0x0000000602037981 */ /* 0x004f24000c1e1900 */
[----:B-1--4-:R-:W-:-:S06]  /*0100*/  IMAD.WIDE.U32 R4, R3, 0x8, R10 ;  /* 0x0000000803047825 */ /* 0x012fcc00078e000a */
[----:B------:R-:W2:Y:S01]  /*0110*/  LDG.E.64 R4, desc[UR6][R4.64] ;  /* 0x0000000604047981 */ /* 0x000ea2000c1e1b00 */
[C---:B---3--:R-:W-:Y:S01]  /*0120*/  IMAD.WIDE.U32 R6, R0.reuse, 0x8, R12 ;  /* 0x0000000800067825 */ /* 0x048fe200078e000c */
[----:B------:R-:W-:-:S04]  /*0130*/  IADD3 R0, PT, PT, R0, UR4, RZ ;  /* 0x0000000400007c10 */ /* 0x000fc8000fffe0ff */
[----:B------:R-:W-:Y:S01]  /*0140*/  ISETP.GE.U32.AND P0, PT, R0, UR8, PT ;  /* 0x0000000800007c0c */ /* 0x000fe2000bf06070 */
[----:B--2---:R1:W-:-:S12]  /*0150*/  STG.E.64 desc[UR6][R6.64], R4 ;  /* 0x0000000406007986 */ /* 0x0043d8000c101b06 */
[----:B------:R-:W-:Y:S05]  /*0160*/  @!P0 BRA `(.L_x_41) ;  /* 0xfffffffc00dc8947 */ /* 0x000fea000383ffff */
[----:B------:R-:W-:Y:S05]  /*0170*/  EXIT ;  /* 0x000000000000794d */ /* 0x000fea0003800000 */
.L_x_42:
        /* <DEDUP_REMOVED lines=16> */
.L_x_76:


//--------------------- .text._Z27gradient_inv_hid_map_kernelPdS_PKjj --------------------------
	.section	.text._Z27gradient_inv_hid_map_kernelPdS_PKjj,"ax",@progbits
	.align	128
        .global         _Z27gradient_inv_hid_map_kernelPdS_PKjj
        .type           _Z27gradient_inv_hid_map_kernelPdS_PKjj,@function
        .size           _Z27gradient_inv_hid_map_kernelPdS_PKjj,(.L_x_77 - _Z27gradient_inv_hid_map_kernelPdS_PKjj)
        .other          _Z27gradient_inv_hid_map_kernelPdS_PKjj,@"STO_CUDA_ENTRY STV_DEFAULT"
_Z27gradient_inv_hid_map_kernelPdS_PKjj:
.text._Z27gradient_inv_hid_map_kernelPdS_PKjj:
        /* <DEDUP_REMOVED lines=11> */
[----:B------:R-:W3:Y:S01]  /*00b0*/  LDC.64 R8, c[0x0][0x380] ;  /* 0x0000e000ff087b82 */ /* 0x000ee20000000a00 */
[----:B------:R-:W4:Y:S07]  /*00c0*/  LDCU UR8, c[0x0][0x398] ;  /* 0x00007300ff0877ac */ /* 0x000f2e0008000800 */
[----:B------:R-:W0:Y:S01]  /*00d0*/  LDC.64 R10, c[0x0][0x388] ;  /* 0x0000e200ff0a7b82 */ /* 0x000e220000000a00 */
[----:B-1----:R-:W-:-:S12]  /*00e0*/  UIMAD UR4, UR4, UR5, URZ ;  /* 0x00000005040472a4 */ /* 0x002fd8000f8e02ff */
.L_x_45:
[----:B0-----:R-:W-:-:S06]  /*00f0*/  IMAD.WIDE.U32 R2, R0, 0x4, R6 ;  /* 0x0000000400027825 */ /* 0x001fcc00078e0006 */
[----:B--2---:R-:W2:Y:S01]  /*0100*/  LDG.E R3, desc[UR6][R2.64] ;  /* 0x0000000602037981 */ /* 0x004ea2000c1e1900 */
[----:B------:R-:W-:Y:S01]  /*0110*/  BSSY.RECONVERGENT B0, `(.L_x_43) ;  /* 0x0000007000007945 */ /* 0x000fe20003800200 */
[----:B--2---:R-:W-:-:S13]  /*0120*/  ISETP.NE.AND P0, PT, R3, -0x1, PT ;  /* 0xffffffff0300780c */ /* 0x004fda0003f05270 */
[----:B------:R-:W-:Y:S05]  /*0130*/  @!P0 BRA `(.L_x_44) ;  /* 0x0000000000108947 */ /* 0x000fea0003800000 */
[----:B------:R-:W-:-:S06]  /*0140*/  IMAD.WIDE.U32 R4, R0, 0x8, R10 ;  /* 0x0000000800047825 */ /* 0x000fcc00078e000a */
[----:B------:R-:W2:Y:S01]  /*0150*/  LDG.E.64 R4, desc[UR6][R4.64] ;  /* 0x0000000604047981 */ /* 0x000ea2000c1e1b00 */
[----:B---3--:R-:W-:-:S05]  /*0160*/  IMAD.WIDE R2, R3, 0x8, R8 ;  /* 0x0000000803027825 */ /* 0x008fca00078e0208 */
[----:B--2---:R0:W-:Y:S02]  /*0170*/  REDG.E.ADD.F64.RN.STRONG.GPU desc[UR6][R2.64], R4 ;  /* 0x00000004020079a6 */ /* 0x0041e4000c12ff06 */
.L_x_44:
[----:B----4-:R-:W-:Y:S05]  /*0180*/  BSYNC.RECONVERGENT B0 ;  /* 0x0000000000007941 */ /* 0x010fea0003800200 */
.L_x_43:
[----:B------:R-:W-:-:S04]  /*0190*/  IADD3 R0, PT, PT, R0, UR4, RZ ;  /* 0x0000000400007c10 */ /* 0x000fc8000fffe0ff */
[----:B------:R-:W-:-:S13]  /*01a0*/  ISETP.GE.U32.AND P0, PT, R0, UR8, PT ;  /* 0x0000000800007c0c */ /* 0x000fda000bf06070 */
[----:B------:R-:W-:Y:S05]  /*01b0*/  @!P0 BRA `(.L_x_45) ;  /* 0xfffffffc00cc8947 */ /* 0x000fea000383ffff */
[----:B------:R-:W-:Y:S05]  /*01c0*/  EXIT ;  /* 0x000000000000794d */ /* 0x000fea0003800000 */
.L_x_46:
        /* <DEDUP_REMOVED lines=11> */
.L_x_77:


//--------------------- .text._Z31hidden_map_to_full_input_kernelPdPKdPKij --------------------------
	.section	.text._Z31hidden_map_to_full_input_kernelPdPKdPKij,"ax",@progbits
	.align	128
        .global         _Z31hidden_map_to_full_input_kernelPdPKdPKij
        .type           _Z31hidden_map_to_full_input_kernelPdPKdPKij,@function
        .size           _Z31hidden_map_to_full_input_kernelPdPKdPKij,(.L_x_78 - _Z31hidden_map_to_full_input_kernelPdPKdPKij)
        .other          _Z31hidden_map_to_full_input_kernelPdPKdPKij,@"STO_CUDA_ENTRY STV_DEFAULT"
_Z31hidden_map_to_full_input_kernelPdPKdPKij:
.text._Z31hidden_map_to_full_input_kernelPdPKdPKij:
        /* <DEDUP_REMOVED lines=15> */
.L_x_49:
[----:B0-----:R-:W-:-:S06]  /*00f0*/  IMAD.WIDE.U32 R2, R0, 0x4, R6 ;  /* 0x0000000400027825 */ /* 0x001fcc00078e0006 */
[----:B--2---:R-:W2:Y:S01]  /*0100*/  LDG.E R3, desc[UR6][R2.64] ;  /* 0x0000000602037981 */ /* 0x004ea2000c1e1900 */
[----:B------:R-:W-:Y:S01]  /*0110*/  BSSY.RECONVERGENT B0, `(.L_x_47) ;  /* 0x0000007000007945 */ /* 0x000fe20003800200 */
[----:B--2---:R-:W-:-:S13]  /*0120*/  ISETP.NE.AND P0, PT, R3, -0x1, PT ;  /* 0xffffffff0300780c */ /* 0x004fda0003f05270 */
[----:B------:R-:W-:Y:S05]  /*0130*/  @!P0 BRA `(.L_x_48) ;  /* 0x0000000000108947 */ /* 0x000fea0003800000 */
[----:B------:R-:W-:-:S06]  /*0140*/  IMAD.WIDE R2, R3, 0x8, R8 ;  /* 0x0000000803027825 */ /* 0x000fcc00078e0208 */
[----:B------:R-:W2:Y:S01]  /*0150*/  LDG.E.64 R2, desc[UR6][R2.64] ;  /* 0x0000000602027981 */ /* 0x000ea2000c1e1b00 */
[----:B---3--:R-:W-:-:S05]  /*0160*/  IMAD.WIDE.U32 R4, R0, 0x8, R10 ;  /* 0x0000000800047825 */ /* 0x008fca00078e000a */
[----:B--2---:R0:W-:Y:S02]  /*0170*/  STG.E.64 desc[UR6][R4.64], R2 ;  /* 0x0000000204007986 */ /* 0x0041e4000c101b06 */
.L_x_48:
[----:B----4-:R-:W-:Y:S05]  /*0180*/  BSYNC.RECONVERGENT B0 ;  /* 0x0000000000007941 */ /* 0x010fea0003800200 */
.L_x_47:
[----:B------:R-:W-:-:S04]  /*0190*/  IADD3 R0, PT, PT, R0, UR4, RZ ;  /* 0x0000000400007c10 */ /* 0x000fc8000fffe0ff */
[----:B------:R-:W-:-:S13]  /*01a0*/  ISETP.GE.U32.AND P0, PT, R0, UR8, PT ;  /* 0x0000000800007c0c */ /* 0x000fda000bf06070 */
[----:B------:R-:W-:Y:S05]  /*01b0*/  @!P0 BRA `(.L_x_49) ;  /* 0xfffffffc00cc8947 */ /* 0x000fea000383ffff */
[----:B------:R-:W-:Y:S05]  /*01c0*/  EXIT ;  /* 0x000000000000794d */ /* 0x000fea0003800000 */
.L_x_50:
        /* <DEDUP_REMOVED lines=11> */
.L_x_78:


//--------------------- .text._Z21full_input_map_kernelPdS_PKjj --------------------------
	.section	.text._Z21full_input_map_kernelPdS_PKjj,"ax",@progbits
	.align	128
        .global         _Z21full_input_map_kernelPdS_PKjj
        .type           _Z21full_input_map_kernelPdS_PKjj,@function
        .size           _Z21full_input_map_kernelPdS_PKjj,(.L_x_79 - _Z21full_input_map_kernelPdS_PKjj)
        .other          _Z21full_input_map_kernelPdS_PKjj,@"STO_CUDA_ENTRY STV_DEFAULT"
_Z21full_input_map_kernelPdS_PKjj:
.text._Z21full_input_map_kernelPdS_PKjj:
        /* <DEDUP_REMOVED lines=14> */
.L_x_51:
[----:B0-----:R-:W-:-:S04]  /*00e0*/  IMAD.WIDE.U32 R4, R0, 0x4, R10 ;  /* 0x0000000400047825 */ /* 0x001fc800078e000a */
[C---:B-1--4-:R-:W-:Y:S02]  /*00f0*/  IMAD.WIDE.U32 R2, R0.reuse, 0x8, R8 ;  /* 0x0000000800027825 */ /* 0x052fe400078e0008 */
[----:B--2---:R-:W3:Y:S04]  /*0100*/  LDG.E R5, desc[UR6][R4.64] ;  /* 0x0000000604057981 */ /* 0x004ee8000c1e1900 */
[----:B------:R-:W2:Y:S01]  /*0110*/  LDG.E.64 R2, desc[UR6][R2.64] ;  /* 0x0000000602027981 */ /* 0x000ea2000c1e1b00 */
[----:B------:R-:W-:-:S04]  /*0120*/  IADD3 R0, PT, PT, R0, UR4, RZ ;  /* 0x0000000400007c10 */ /* 0x000fc8000fffe0ff */
[----:B------:R-:W-:Y:S01]  /*0130*/  ISETP.GE.U32.AND P0, PT, R0, UR8, PT ;  /* 0x0000000800007c0c */ /* 0x000fe2000bf06070 */
[----:B---3--:R-:W-:-:S05]  /*0140*/  IMAD.WIDE.U32 R6, R5, 0x8, R12 ;  /* 0x0000000805067825 */ /* 0x008fca00078e000c */
[----:B--2---:R1:W-:Y:S07]  /*0150*/  STG.E.64 desc[UR6][R6.64], R2 ;  /* 0x0000000206007986 */ /* 0x0043ee000c101b06 */
[----:B------:R-:W-:Y:S05]  /*0160*/  @!P0 BRA `(.L_x_51) ;  /* 0xfffffffc00dc8947 */ /* 0x000fea000383ffff */
[----:B------:R-:W-:Y:S05]  /*0170*/  EXIT ;  /* 0x000000000000794d */ /* 0x000fea0003800000 */
.L_x_52:
        /* <DEDUP_REMOVED lines=16> */
.L_x_79:


//--------------------- .text._Z23tracker_avg_pool_kernelPdS_jj --------------------------
	.section	.text._Z23tracker_avg_pool_kernelPdS_jj,"ax",@progbits
	.align	128
        .global         _Z23tracker_avg_pool_kernelPdS_jj
        .type           _Z23tracker_avg_pool_kernelPdS_jj,@function
        .size           _Z23tracker_avg_pool_kernelPdS_jj,(.L_x_72 - _Z23tracker_avg_pool_kernelPdS_jj)
        .other          _Z23tracker_avg_pool_kernelPdS_jj,@"STO_CUDA_ENTRY STV_DEFAULT"
_Z23tracker_avg_pool_kernelPdS_jj:
.text._Z23tracker_avg_pool_kernelPdS_jj:
        /* <DEDUP_REMOVED lines=8> */
[----:B------:R-:W0:Y:S01]  /*0080*/  LDCU UR7, c[0x0][0x394] ;  /* 0x00007280ff0777ac */ /* 0x000e220008000800 */
[----:B------:R-:W1:Y:S01]  /*0090*/  LDCU UR5, c[0x0][0x370] ;  /* 0x00006e00ff0577ac */ /* 0x000e620008000800 */
[----:B------:R-:W2:Y:S01]  /*00a0*/  LDCU.64 UR8, c[0x0][0x358] ;  /* 0x00006b00ff0877ac */ /* 0x000ea20008000a00 */
[----:B------:R-:W3:Y:S01]  /*00b0*/  LDCU UR10, c[0x0][0x390] ;  /* 0x00007200ff0a77ac */ /* 0x000ee20008000800 */
[----:B0-----:R-:W0:Y:S01]  /*00c0*/  I2F.F64.U32 R4, UR7 ;  /* 0x0000000700047d12 */ /* 0x001e220008201800 */
[----:B-1----:R-:W-:Y:S02]  /*00d0*/  UIMAD UR4, UR4, UR5, URZ ;  /* 0x00000005040472a4 */ /* 0x002fe4000f8e02ff */
[----:B--23--:R-:W-:-:S12]  /*00e0*/  UIMAD UR5, UR6, UR7, URZ ;  /* 0x00000007060572a4 */ /* 0x00cfd8000f8e02ff */
.L_x_58:
[----:B0-----:R-:W0:Y:S01]  /*00f0*/  MUFU.RCP64H R3, R5 ;  /* 0x0000000500037308 */ /* 0x001e220000001800 */
[----:B------:R-:W-:Y:S01]  /*0100*/  IMAD.MOV.U32 R2, RZ, RZ, 0x1 ;  /* 0x00000001ff027424 */ /* 0x000fe200078e00ff */
[----:B------:R-:W-:Y:S01]  /*0110*/  ISETP.GE.U32.AND P0, PT, R0, UR5, PT ;  /* 0x0000000500007c0c */ /* 0x000fe2000bf06070 */
[----:B------:R-:W-:Y:S04]  /*0120*/  BSSY.RECONVERGENT B0, `(.L_x_53) ;  /* 0x0000011000007945 */ /* 0x000fe80003800200 */
[----:B0-----:R-:W-:-:S08]  /*0130*/  DFMA R6, -R4, R2, 1 ;  /* 0x3ff000000406742b */ /* 0x001fd00000000102 */
[----:B------:R-:W-:-:S08]  /*0140*/  DFMA R6, R6, R6, R6 ;  /* 0x000000060606722b */ /* 0x000fd00000000006 */
[----:B------:R-:W-:-:S08]  /*0150*/  DFMA R6, R2, R6, R2 ;  /* 0x000000060206722b */ /* 0x000fd00000000002 */
[----:B------:R-:W-:-:S08]  /*0160*/  DFMA R2, -R4, R6, 1 ;  /* 0x3ff000000402742b */ /* 0x000fd00000000106 */
[----:B------:R-:W-:Y:S01]  /*0170*/  DFMA R8, R6, R2, R6 ;  /* 0x000000020608722b */ /* 0x000fe20000000006 */
[----:B------:R-:W-:Y:S01]  /*0180*/  CS2R R6, SRZ ;  /* 0x0000000000067805 */ /* 0x000fe2000001ff00 */
[----:B------:R-:W-:Y:S09]  /*0190*/  @P0 BRA `(.L_x_54) ;  /* 0x0000000000240947 */ /* 0x000ff20003800000 */
[----:B------:R-:W0:Y:S01]  /*01a0*/  LDC.64 R10, c[0x0][0x380] ;  /* 0x0000e000ff0a7b82 */ /* 0x000e220000000a00 */
[----:B------:R-:W-:Y:S01]  /*01b0*/  IMAD.MOV.U32 R13, RZ, RZ, R0 ;  /* 0x000000ffff0d7224 */ /* 0x000fe200078e0000 */
[----:B------:R-:W-:-:S07]  /*01c0*/  CS2R R6, SRZ ;  /* 0x0000000000067805 */ /* 0x000fce000001ff00 */
.L_x_55:
[----:B0-----:R-:W-:-:S06]  /*01d0*/  IMAD.WIDE.U32 R2, R13, 0x8, R10 ;  /* 0x000000080d027825 */ /* 0x001fcc00078e000a */
[----:B------:R-:W2:Y:S01]  /*01e0*/  LDG.E.64 R2, desc[UR8][R2.64] ;  /* 0x0000000802027981 */ /* 0x000ea2000c1e1b00 */
[----:B------:R-:W-:-:S05]  /*01f0*/  VIADD R13, R13, UR10 ;  /* 0x0000000a0d0d7c36 */ /* 0x000fca0008000000 */
[----:B------:R-:W-:Y:S01]  /*0200*/  ISETP.GE.U32.AND P0, PT, R13, UR5, PT ;  /* 0x000000050d007c0c */ /* 0x000fe2000bf06070 */
[----:B--2---:R-:W-:-:S12]  /*0210*/  DADD R6, R2, R6 ;  /* 0x0000000002067229 */ /* 0x004fd80000000006 */
[----:B------:R-:W-:Y:S05]  /*0220*/  @!P0 BRA `(.L_x_55) ;  /* 0xfffffffc00e88947 */ /* 0x000fea000383ffff */
.L_x_54:
[----:B------:R-:W-:Y:S05]  /*0230*/  BSYNC.RECONVERGENT B0 ;  /* 0x0000000000007941 */ /* 0x000fea0003800200 */
.L_x_53:
[----:B------:R-:W-:Y:S01]  /*0240*/  DMUL R2, R8, R6 ;  /* 0x0000000608027228 */ /* 0x000fe20000000000 */
[----:B------:R-:W-:Y:S01]  /*0250*/  FSETP.GEU.AND P1, PT, |R7|, 6.5827683646048100446e-37, PT ;  /* 0x036000000700780b */ /* 0x000fe20003f2e200 */
[----:B------:R-:W-:Y:S06]  /*0260*/  BSSY.RECONVERGENT B0, `(.L_x_56) ;  /* 0x000000a000007945 */ /* 0x000fec0003800200 */
[----:B------:R-:W-:-:S08]  /*0270*/  DFMA R10, -R4, R2, R6 ;  /* 0x00000002040a722b */ /* 0x000fd00000000106 */
[----:B------:R-:W-:-:S10]  /*0280*/  DFMA R2, R8, R10, R2 ;  /* 0x0000000a0802722b */ /* 0x000fd40000000002 */
[----:B------:R-:W-:-:S05]  /*0290*/  FFMA R8, RZ, R5, R3 ;  /* 0x00000005ff087223 */ /* 0x000fca0000000003 */
[----:B------:R-:W-:-:S13]  /*02a0*/  FSETP.GT.AND P0, PT, |R8|, 1.469367938527859385e-39, PT ;  /* 0x001000000800780b */ /* 0x000fda0003f04200 */
[----:B------:R-:W-:Y:S05]  /*02b0*/  @P0 BRA P1, `(.L_x_57) ;  /* 0x0000000000100947 */ /* 0x000fea0000800000 */
[----:B------:R-:W-:Y:S01]  /*02c0*/  IMAD.MOV.U32 R8, RZ, RZ, R6 ;  /* 0x000000ffff087224 */ /* 0x000fe200078e0006 */
[----:B------:R-:W-:Y:S01]  /*02d0*/  MOV R10, 0x300 ;  /* 0x00000300000a7802 */ /* 0x000fe20000000f00 */
[----:B------:R-:W-:-:S07]  /*02e0*/  IMAD.MOV.U32 R9, RZ, RZ, R7 ;  /* 0x000000ffff097224 */ /* 0x000fce00078e0007 */
[----:B------:R-:W-:Y:S05]  /*02f0*/  CALL.REL.NOINC `($__internal_1_$__cuda_sm20_div_rn_f64_full) ;  /* 0x0000000000247944 */ /* 0x000fea0003c00000 */
.L_x_57:
[----:B------:R-:W-:Y:S05]  /*0300*/  BSYNC.RECONVERGENT B0 ;  /* 0x0000000000007941 */ /* 0x000fea0003800200 */
.L_x_56:
[----:B------:R-:W0:Y:S01]  /*0310*/  LDC.64 R6, c[0x0][0x388] ;  /* 0x0000e200ff067b82 */ /* 0x000e220000000a00 */
[----:B------:R-:W1:Y:S01]  /*0320*/  LDCU UR6, c[0x0][0x390] ;  /* 0x00007200ff0677ac */ /* 0x000e620008000800 */
[----:B0-----:R-:W-:-:S04]  /*0330*/  IMAD.WIDE.U32 R6, R0, 0x8, R6 ;  /* 0x0000000800067825 */ /* 0x001fc800078e0006 */
[----:B------:R-:W-:Y:S01]  /*0340*/  VIADD R0, R0, UR4 ;  /* 0x0000000400007c36 */ /* 0x000fe20008000000 */
[----:B------:R2:W-:Y:S04]  /*0350*/  STG.E.64 desc[UR8][R6.64], R2 ;  /* 0x0000000206007986 */ /* 0x0005e8000c101b08 */
[----:B-1----:R-:W-:-:S13]  /*0360*/  ISETP.GE.U32.AND P0, PT, R0, UR6, PT ;  /* 0x0000000600007c0c */ /* 0x002fda000bf06070 */
[----:B--2---:R-:W-:Y:S05]  /*0370*/  @!P0 BRA `(.L_x_58) ;  /* 0xfffffffc005c8947 */ /* 0x004fea000383ffff */
[----:B------:R-:W-:Y:S05]  /*0380*/  EXIT ;  /* 0x000000000000794d */ /* 0x000fea0003800000 */
        .weak           $__internal_1_$__cuda_sm20_div_rn_f64_full
        .type           $__internal_1_$__cuda_sm20_div_rn_f64_full,@function
        .size           $__internal_1_$__cuda_sm20_div_rn_f64_full,(.L_x_72 - $__internal_1_$__cuda_sm20_div_rn_f64_full)
$__internal_1_$__cuda_sm20_div_rn_f64_full:
        /* <DEDUP_REMOVED lines=67> */
.L_x_60:
        /* <DEDUP_REMOVED lines=16> */
.L_x_63:
[----:B------:R-:W-:Y:S01]  /*08c0*/  LOP3.LUT R13, R5, 0x80000, RZ, 0xfc, !PT ;  /* 0x00080000050d7812 */ /* 0x000fe200078efcff */
[----:B------:R-:W-:Y:S01]  /*08d0*/  IMAD.MOV.U32 R12, RZ, RZ, R4 ;  /* 0x000000ffff0c7224 */ /* 0x000fe200078e0004 */
[----:B------:R-:W-:Y:S06]  /*08e0*/  BRA `(.L_x_61) ;  /* 0x0000000000087947 */ /* 0x000fec0003800000 */
.L_x_62:
[----:B------:R-:W-:Y:S01]  /*08f0*/  LOP3.LUT R13, R9, 0x80000, RZ, 0xfc, !PT ;  /* 0x00080000090d7812 */ /* 0x000fe200078efcff */
[----:B------:R-:W-:-:S07]  /*0900*/  IMAD.MOV.U32 R12, RZ, RZ, R8 ;  /* 0x000000ffff0c7224 */ /* 0x000fce00078e0008 */
.L_x_61:
[----:B------:R-:W-:Y:S05]  /*0910*/  BSYNC.RECONVERGENT B1 ;  /* 0x0000000000017941 */ /* 0x000fea0003800200 */
.L_x_59:
[----:B------:R-:W-:Y:S02]  /*0920*/  IMAD.MOV.U32 R11, RZ, RZ, 0x0 ;  /* 0x00000000ff0b7424 */ /* 0x000fe400078e00ff */
[----:B------:R-:W-:Y:S02]  /*0930*/  IMAD.MOV.U32 R2, RZ, RZ, R12 ;  /* 0x000000ffff027224 */ /* 0x000fe400078e000c */
[----:B------:R-:W-:Y:S01]  /*0940*/  IMAD.MOV.U32 R3, RZ, RZ, R13 ;  /* 0x000000ffff037224 */ /* 0x000fe200078e000d */
[----:B------:R-:W-:Y:S06]  /*0950*/  RET.REL.NODEC R10 `(_Z23tracker_avg_pool_kernelPdS_jj) ;  /* 0xfffffff40aa87950 */ /* 0x000fec0003c3ffff */
.L_x_64:
        /* <DEDUP_REMOVED lines=10> */
.L_x_72:


//--------------------- .text._Z17hid_append_kernelPdS_S_Pjjj --------------------------
	.section	.text._Z17hid_append_kernelPdS_S_Pjjj,"ax",@progbits
	.align	128
        .global         _Z17hid_append_kernelPdS_S_Pjjj
        .type           _Z17hid_append_kernelPdS_S_Pjjj,@function
        .size           _Z17hid_append_kernelPdS_S_Pjjj,(.L_x_81 - _Z17hid_append_kernelPdS_S_Pjjj)
        .other          _Z17hid_append_kernelPdS_S_Pjjj,@"STO_CUDA_ENTRY STV_DEFAULT"
_Z17hid_append_kernelPdS_S_Pjjj:
.text._Z17hid_append_kernelPdS_S_Pjjj:
        /* <DEDUP_REMOVED lines=9> */
[----:B------:R-:W1:Y:S01]  /*0090*/  LDCU.64 UR6, c[0x0][0x358] ;  /* 0x00006b00ff0677ac */ /* 0x000e620008000a00 */
[----:B------:R-:W2:Y:S01]  /*00a0*/  LDCU UR9, c[0x0][0x3a4] ;  /* 0x00007480ff0977ac */ /* 0x000ea20008000800 */
[----:B------:R-:W3:Y:S01]  /*00b0*/  LDCU UR8, c[0x0][0x3a0] ;  /* 0x00007400ff0877ac */ /* 0x000ee20008000800 */
[----:B0-----:R-:W-:-:S12]  /*00c0*/  UIMAD UR4, UR4, UR5, URZ ;  /* 0x00000005040472a4 */ /* 0x001fd8000f8e02ff */
.L_x_65:
[C---:B---3--:R-:W-:Y:S01]  /*00d0*/  ISETP.GE.U32.AND P0, PT, R0.reuse, UR8, PT ;  /* 0x0000000800007c0c */ /* 0x048fe2000bf06070 */
[----:B------:R-:W0:Y:S08]  /*00e0*/  LDC.64 R6, c[0x0][0x398] ;  /* 0x0000e600ff067b82 */ /* 0x000e300000000a00 */
[----:B------:R-:W3:Y:S08]  /*00f0*/  LDC.64 R10, c[0x0][0x390] ;  /* 0x0000e400ff0a7b82 */ /* 0x000ef00000000a00 */
[----:B------:R-:W4:Y:S08]  /*0100*/  @!P0 LDC.64 R2, c[0x0][0x380] ;  /* 0x0000e000ff028b82 */ /* 0x000f300000000a00 */
[----:B------:R-:W5:Y:S01]  /*0110*/  @!P0 LDC.64 R4, c[0x0][0x390] ;  /* 0x0000e400ff048b82 */ /* 0x000f620000000a00 */
[----:B----4-:R-:W-:-:S06]  /*0120*/  @!P0 IMAD.WIDE.U32 R2, R0, 0x8, R2 ;  /* 0x0000000800028825 */ /* 0x010fcc00078e0002 */
[----:B-1----:R-:W4:Y:S01]  /*0130*/  @!P0 LDG.E.64 R2, desc[UR6][R2.64] ;  /* 0x0000000602028981 */ /* 0x002f22000c1e1b00 */
[C---:B------:R-:W-:Y:S01]  /*0140*/  @P0 IADD3 R9, PT, PT, R0.reuse, -UR8, RZ ;  /* 0x8000000800090c10 */ /* 0x040fe2000fffe0ff */
[----:B-----5:R-:W-:-:S04]  /*0150*/  @!P0 IMAD.WIDE.U32 R4, R0, 0x8, R4 ;  /* 0x0000000800048825 */ /* 0x020fc800078e0004 */
[----:B0-----:R-:W-:Y:S02]  /*0160*/  @P0 IMAD.WIDE.U32 R6, R9, 0x4, R6 ;  /* 0x0000000409060825 */ /* 0x001fe400078e0006 */
[----:B------:R-:W0:Y:S01]  /*0170*/  @P0 LDC.64 R8, c[0x0][0x388] ;  /* 0x0000e200ff080b82 */ /* 0x000e220000000a00 */
[----:B----4-:R4:W-:Y:S04]  /*0180*/  @!P0 STG.E.64 desc[UR6][R4.64], R2 ;  /* 0x0000000204008986 */ /* 0x0109e8000c101b06 */
[----:B------:R-:W0:Y:S02]  /*0190*/  @P0 LDG.E R7, desc[UR6][R6.64] ;  /* 0x0000000606070981 */ /* 0x000e24000c1e1900 */
[----:B0-----:R-:W-:-:S06]  /*01a0*/  @P0 IMAD.WIDE.U32 R8, R7, 0x8, R8 ;  /* 0x0000000807080825 */ /* 0x001fcc00078e0008 */
[----:B------:R-:W5:Y:S01]  /*01b0*/  @P0 LDG.E.64 R8, desc[UR6][R8.64] ;  /* 0x0000000608080981 */ /* 0x000f62000c1e1b00 */
[C---:B---3--:R-:W-:Y:S01]  /*01c0*/  @P0 IMAD.WIDE.U32 R10, R0.reuse, 0x8, R10 ;  /* 0x00000008000a0825 */ /* 0x048fe200078e000a */
[----:B------:R-:W-:-:S04]  /*01d0*/  IADD3 R0, PT, PT, R0, UR4, RZ ;  /* 0x0000000400007c10 */ /* 0x000fc8000fffe0ff */
[----:B-----5:R4:W-:Y:S01]  /*01e0*/  @P0 STG.E.64 desc[UR6][R10.64], R8 ;  /* 0x000000080a000986 */ /* 0x0209e2000c101b06 */
[----:B--2---:R-:W-:-:S13]  /*01f0*/  ISETP.GE.U32.AND P0, PT, R0, UR9, PT ;  /* 0x0000000900007c0c */ /* 0x004fda000bf06070 */
[----:B----4-:R-:W-:Y:S05]  /*0200*/  @!P0 BRA `(.L_x_65) ;  /* 0xfffffffc00b08947 */ /* 0x010fea000383ffff */
[----:B------:R-:W-:Y:S05]  /*0210*/  EXIT ;  /* 0x000000000000794d */ /* 0x000fea0003800000 */
.L_x_66:
        /* <DEDUP_REMOVED lines=14> */
.L_x_81:


//--------------------- .text._Z15integral_kernelPdS_S_jd --------------------------
	.section	.text._Z15integral_kernelPdS_S_jd,"ax",@progbits
	.align	128
        .global         _Z15integral_kernelPdS_S_jd
        .type           _Z15integral_kernelPdS_S_jd,@function
        .size           _Z15integral_kernelPdS_S_jd,(.L_x_82 - _Z15integral_kernelPdS_S_jd)
        .other          _Z15integral_kernelPdS_S_jd,@"STO_CUDA_ENTRY STV_DEFAULT"
_Z15integral_kernelPdS_S_jd:
.text._Z15integral_kernelPdS_S_jd:
        /* <DEDUP_REMOVED lines=12> */
[----:B------:R-:W4:Y:S07]  /*00c0*/  LDCU.64 UR10, c[0x0][0x3a0] ;  /* 0x00007400ff0a77ac */ /* 0x000f2e0008000a00 */
[----:B------:R-:W0:Y:S01]  /*00d0*/  LDC.64 R12, c[0x0][0x388] ;  /* 0x0000e200ff0c7b82 */ /* 0x000e220000000a00 */
[----:B-1----:R-:W-:-:S12]  /*00e0*/  UIMAD UR4, UR4, UR5, URZ ;  /* 0x00000005040472a4 */ /* 0x002fd8000f8e02ff */
.L_x_67:
[----:B---3--:R-:W-:-:S04]  /*00f0*/  IMAD.WIDE.U32 R2, R0, 0x8, R10 ;  /* 0x0000000800027825 */ /* 0x008fc800078e000a */
[C---:B0-----:R-:W-:Y:S02]  /*0100*/  IMAD.WIDE.U32 R4, R0.reuse, 0x8, R12 ;  /* 0x0000000800047825 */ /* 0x041fe400078e000c */
[----:B--2---:R-:W2:Y:S04]  /*0110*/  LDG.E.64 R2, desc[UR6][R2.64] ;  /* 0x0000000602027981 */ /* 0x004ea8000c1e1b00 */
[----:B------:R-:W2:Y:S01]  /*0120*/  LDG.E.64 R4, desc[UR6][R4.64] ;  /* 0x0000000604047981 */ /* 0x000ea2000c1e1b00 */
[C---:B-1----:R-:W-:Y:S01]  /*0130*/  IMAD.WIDE.U32 R8, R0.reuse, 0x8, R14 ;  /* 0x0000000800087825 */ /* 0x042fe200078e000e */
[----:B------:R-:W-:-:S04]  /*0140*/  IADD3 R0, PT, PT, R0, UR4, RZ ;  /* 0x0000000400007c10 */ /* 0x000fc8000fffe0ff */
[----:B------:R-:W-:Y:S01]  /*0150*/  ISETP.GE.U32.AND P0, PT, R0, UR8, PT ;  /* 0x0000000800007c0c */ /* 0x000fe2000bf06070 */
[----:B--2---:R-:W-:-:S08]  /*0160*/  DADD R6, R2, -R4 ;  /* 0x0000000002067229 */ /* 0x004fd00000000804 */
[----:B----4-:R-:W-:-:S07]  /*0170*/  DFMA R6, R6, UR10, R4 ;  /* 0x0000000a06067c2b */ /* 0x010fce0008000004 */
[----:B------:R1:W-:Y:S01]  /*0180*/  STG.E.64 desc[UR6][R8.64], R6 ;  /* 0x0000000608007986 */ /* 0x0003e2000c101b06 */
[----:B------:R-:W-:Y:S05]  /*0190*/  @!P0 BRA `(.L_x_67) ;  /* 0xfffffffc00d48947 */ /* 0x000fea000383ffff */
[----:B------:R-:W-:Y:S05]  /*01a0*/  EXIT ;  /* 0x000000000000794d */ /* 0x000fea0003800000 */
.L_x_68:
        /* <DEDUP_REMOVED lines=13> */
.L_x_82:


//--------------------- .text._Z20der_and_error_kernelPdS_S_j --------------------------
	.section	.text._Z20der_and_error_kernelPdS_S_j,"ax",@progbits
	.align	128
        .global         _Z20der_and_error_kernelPdS_S_j
        .type           _Z20der_and_error_kernelPdS_S_j,@function
        .size           _Z20der_and_error_kernelPdS_S_j,(.L_x_83 - _Z20der_and_error_kernelPdS_S_j)
        .other          _Z20der_and_error_kernelPdS_S_j,@"STO_CUDA_ENTRY STV_DEFAULT"
_Z20der_and_error_kernelPdS_S_j:
.text._Z20der_and_error_kernelPdS_S_j:
        /* <DEDUP_REMOVED lines=14> */
.L_x_69:
[----:B---3--:R-:W-:-:S04]  /*00e0*/  IMAD.WIDE.U32 R2, R0, 0x8, R10 ;  /* 0x0000000800027825 */ /* 0x008fc800078e000a */
[C---:B----4-:R-:W-:Y:S02]  /*00f0*/  IMAD.WIDE.U32 R6, R0.reuse, 0x8, R12 ;  /* 0x0000000800067825 */ /* 0x050fe400078e000c */
[----:B--2---:R-:W2:Y:S04]  /*0100*/  LDG.E.64 R2, desc[UR6][R2.64] ;  /* 0x0000000602027981 */ /* 0x004ea8000c1e1b00 */
[----:B------:R-:W3:Y:S01]  /*0110*/  LDG.E.64 R6, desc[UR6][R6.64] ;  /* 0x0000000606067981 */ /* 0x000ee2000c1e1b00 */
[C---:B01----:R-:W-:Y:S01]  /*0120*/  IMAD.WIDE.U32 R8, R0.reuse, 0x8, R14 ;  /* 0x0000000800087825 */ /* 0x043fe200078e000e */
[----:B------:R-:W-:-:S04]  /*0130*/  IADD3 R0, PT, PT, R0, UR4, RZ ;  /* 0x0000000400007c10 */ /* 0x000fc8000fffe0ff */
[----:B------:R-:W-:Y:S01]  /*0140*/  ISETP.GE.U32.AND P0, PT, R0, UR8, PT ;  /* 0x0000000800007c0c */ /* 0x000fe2000bf06070 */
[----:B--2---:R-:W-:-:S08]  /*0150*/  DADD R4, R2, 1 ;  /* 0x3ff0000002047429 */ /* 0x004fd00000000000 */
[----:B---3--:R-:W-:-:S08]  /*0160*/  DADD R4, R4, -R6 ;  /* 0x0000000004047229 */ /* 0x008fd00000000806 */
[----:B------:R-:W-:-:S07]  /*0170*/  DMUL R4, R4, 0.5 ;  /* 0x3fe0000004047828 */ /* 0x000fce0000000000 */
[----:B------:R1:W-:Y:S01]  /*0180*/  STG.E.64 desc[UR6][R8.64], R4 ;  /* 0x0000000408007986 */ /* 0x0003e2000c101b06 */
[----:B------:R-:W-:Y:S05]  /*0190*/  @!P0 BRA `(.L_x_69) ;  /* 0xfffffffc00d08947 */ /* 0x000fea000383ffff */
[----:B------:R-:W-:Y:S05]  /*01a0*/  EXIT ;  /* 0x000000000000794d */ /* 0x000fea0003800000 */
.L_x_70:
        /* <DEDUP_REMOVED lines=13> */
.L_x_83:


//--------------------- .nv.shared.reserved.0     --------------------------
	.section	.nv.shared.reserved.0,"aw",@nobits
	.weak		__nv_reservedSMEM_offset_0_alias
	.size		__nv_reservedSMEM_offset_0_alias, 0, 64
	.other		__nv_reservedSMEM_offset_0_alias,@"STO_CUDA_RESERVED_SHARED STV_DEFAULT"
__nv_reservedSMEM_offset_0_alias:
	.zero		0
	.zero		64


//--------------------- .nv.constant0._Z21PatchedSumImageKernelPdS_jjjjj --------------------------
	.section	.nv.constant0._Z21PatchedSumImageKernelPdS_jjjjj,"a",@progbits
	.sectionflags	@""
	.align	4
.nv.constant0._Z21PatchedSumImageKernelPdS_jjjjj:
	.zero		932


//--------------------- .nv.constant0._Z27SquareErrorDerTrackerKernelPdS_S_jj --------------------------
	.section	.nv.constant0._Z27SquareErrorDerTrackerKernelPdS_S_jj,"a",@progbits
	.sectionflags	@""
	.align	4
.nv.constant0._Z27SquareErrorDerTrackerKernelPdS_S_jj:
	.zero		928


//--------------------- .nv.constant0._Z26rev_output_pred_map_kernelPdS_PKjj --------------------------
	.section	.nv.constant0._Z26rev_output_pred_map_kernelPdS_PKjj,"a",@progbits
	.sectionflags	@""
	.align	4
.nv.constant0._Z26rev_output_pred_map_kernelPdS_PKjj:
	.zero		924


//--------------------- .nv.constant0._Z22output_pred_map_kernelPdS_PKjj --------------------------
	.section	.nv.constant0._Z22output_pred_map_kernelPdS_PKjj,"a",@progbits
	.sectionflags	@""
	.align	4
.nv.constant0._Z22output_pred_map_kernelPdS_PKjj:
	.zero		924


//--------------------- .nv.constant0._Z27gradient_inv_hid_map_kernelPdS_PKjj --------------------------
	.section	.nv.constant0._Z27gradient_inv_hid_map_kernelPdS_PKjj,"a",@progbits
	.sectionflags	@""
	.align	4
.nv.constant0._Z27gradient_inv_hid_map_kernelPdS_PKjj:
	.zero		924


//--------------------- .nv.constant0._Z31hidden_map_to_full_input_kernelPdPKdPKij --------------------------
	.section	.nv.constant0._Z31hidden_map_to_full_input_kernelPdPKdPKij,"a",@progbits
	.sectionflags	@""
	.align	4
.nv.constant0._Z31hidden_map_to_full_input_kernelPdPKdPKij:
	.zero		924


//--------------------- .nv.constant0._Z21full_input_map_kernelPdS_PKjj --------------------------
	.section	.nv.constant0._Z21full_input_map_kernelPdS_PKjj,"a",@progbits
	.sectionflags	@""
	.align	4
.nv.constant0._Z21full_input_map_kernelPdS_PKjj:
	.zero		924


//--------------------- .nv.constant0._Z23tracker_avg_pool_kernelPdS_jj --------------------------
	.section	.nv.constant0._Z23tracker_avg_pool_kernelPdS_jj,"a",@progbits
	.sectionflags	@""
	.align	4
.nv.constant0._Z23tracker_avg_pool_kernelPdS_jj:
	.zero		920


//--------------------- .nv.constant0._Z17hid_append_kernelPdS_S_Pjjj --------------------------
	.section	.nv.constant0._Z17hid_append_kernelPdS_S_Pjjj,"a",@progbits
	.sectionflags	@""
	.align	4
.nv.constant0._Z17hid_append_kernelPdS_S_Pjjj:
	.zero		936


//--------------------- .nv.constant0._Z15integral_kernelPdS_S_jd --------------------------
	.section	.nv.constant0._Z15integral_kernelPdS_S_jd,"a",@progbits
	.sectionflags	@""
	.align	4
.nv.constant0._Z15integral_kernelPdS_S_jd:
	.zero		936


//--------------------- .nv.constant0._Z20der_and_error_kernelPdS_S_j --------------------------
	.section	.nv.constant0._Z20der_and_error_kernelPdS_S_j,"a",@progbits
	.sectionflags	@""
	.align	4
.nv.constant0._Z20der_and_error_kernelPdS_S_j:
	.zero		924


//--------------------- SYMBOLS --------------------------

	.type		.nv.reservedSmem.offset0,@object
	.size		.nv.reservedSmem.offset0,0x4
